//
// Generated by NVIDIA NVVM Compiler
//
// Compiler Build ID: CL-36424714
// Cuda compilation tools, release 13.0, V13.0.88
// Based on NVVM 20.0.0
//

.version 9.0
.target sm_100
.address_size 64

	// .globl	_Z34tseng_lee_algorithm_in_parallelismv
.extern .func  (.param .b32 func_retval0) vprintf
(
	.param .b64 vprintf_param_0,
	.param .b64 vprintf_param_1
)
;
.const .align 4 .b8 preference_list_men[256] = {0, 0, 0, 0, 3, 0, 0, 0, 4, 0, 0, 0, 5, 0, 0, 0, 1, 0, 0, 0, 2, 0, 0, 0, 6, 0, 0, 0, 7, 0, 0, 0, 0, 0, 0, 0, 1, 0, 0, 0, 3, 0, 0, 0, 7, 0, 0, 0, 6, 0, 0, 0, 5, 0, 0, 0, 2, 0, 0, 0, 4, 0, 0, 0, 2, 0, 0, 0, 1, 0, 0, 0, 0, 0, 0, 0, 3, 0, 0, 0, 7, 0, 0, 0, 6, 0, 0, 0, 4, 0, 0, 0, 5, 0, 0, 0, 3, 0, 0, 0, 5, 0, 0, 0, 6, 0, 0, 0, 7, 0, 0, 0, 0, 0, 0, 0, 2, 0, 0, 0, 1, 0, 0, 0, 4, 0, 0, 0, 1, 0, 0, 0, 2, 0, 0, 0, 3, 0, 0, 0, 5, 0, 0, 0, 6, 0, 0, 0, 0, 0, 0, 0, 7, 0, 0, 0, 4, 0, 0, 0, 1, 0, 0, 0, 0, 0, 0, 0, 7, 0, 0, 0, 5, 0, 0, 0, 4, 0, 0, 0, 6, 0, 0, 0, 2, 0, 0, 0, 3, 0, 0, 0, 4, 0, 0, 0, 2, 0, 0, 0, 0, 0, 0, 0, 3, 0, 0, 0, 7, 0, 0, 0, 5, 0, 0, 0, 1, 0, 0, 0, 6, 0, 0, 0, 4, 0, 0, 0, 6, 0, 0, 0, 5, 0, 0, 0, 2, 0, 0, 0, 0, 0, 0, 0, 1, 0, 0, 0, 3, 0, 0, 0, 7};
.const .align 4 .b8 ranking_matrix_women[256] = {6, 0, 0, 0, 7, 0, 0, 0, 4, 0, 0, 0, 3, 0, 0, 0, 5, 0, 0, 0, 2, 0, 0, 0, 1, 0, 0, 0, 0, 0, 0, 0, 0, 0, 0, 0, 5, 0, 0, 0, 3, 0, 0, 0, 2, 0, 0, 0, 1, 0, 0, 0, 4, 0, 0, 0, 6, 0, 0, 0, 7, 0, 0, 0, 0, 0, 0, 0, 2, 0, 0, 0, 1, 0, 0, 0, 3, 0, 0, 0, 7, 0, 0, 0, 6, 0, 0, 0, 4, 0, 0, 0, 5, 0, 0, 0, 5, 0, 0, 0, 3, 0, 0, 0, 6, 0, 0, 0, 0, 0, 0, 0, 7, 0, 0, 0, 4, 0, 0, 0, 1, 0, 0, 0, 2, 0, 0, 0, 1, 0, 0, 0, 2, 0, 0, 0, 0, 0, 0, 0, 7, 0, 0, 0, 3, 0, 0, 0, 4, 0, 0, 0, 6, 0, 0, 0, 5, 0, 0, 0, 0, 0, 0, 0, 1, 0, 0, 0, 2, 0, 0, 0, 3, 0, 0, 0, 4, 0, 0, 0, 5, 0, 0, 0, 6, 0, 0, 0, 7, 0, 0, 0, 1, 0, 0, 0, 0, 0, 0, 0, 2, 0, 0, 0, 4, 0, 0, 0, 3, 0, 0, 0, 5, 0, 0, 0, 6, 0, 0, 0, 7, 0, 0, 0, 3, 0, 0, 0, 2, 0, 0, 0, 7, 0, 0, 0, 1, 0, 0, 0, 4, 0, 0, 0, 5, 0, 0, 0, 0, 0, 0, 0, 6};
// _ZZ34tseng_lee_algorithm_in_parallelismvE12men_proposal has been demoted
.global .align 1 .b8 $str[74] = {72, 101, 108, 108, 111, 32, 102, 114, 111, 109, 32, 116, 104, 114, 101, 97, 100, 73, 100, 120, 32, 37, 100, 44, 32, 99, 117, 114, 114, 101, 110, 116, 32, 115, 116, 114, 105, 100, 101, 32, 105, 115, 32, 37, 100, 44, 32, 110, 117, 109, 32, 111, 102, 32, 109, 101, 110, 32, 116, 111, 32, 109, 101, 114, 103, 101, 32, 105, 115, 32, 37, 100, 10};
.global .align 1 .b8 $str$1[42] = {105, 110, 32, 116, 104, 114, 101, 97, 100, 32, 37, 100, 44, 32, 109, 97, 110, 32, 37, 100, 32, 112, 114, 111, 112, 111, 115, 101, 32, 116, 111, 32, 119, 111, 109, 97, 110, 32, 37, 100, 10};
.global .align 1 .b8 $str$2[52] = {105, 110, 32, 116, 104, 114, 101, 97, 100, 32, 37, 100, 44, 32, 119, 111, 109, 97, 110, 32, 37, 100, 32, 104, 97, 115, 32, 98, 101, 101, 110, 32, 112, 114, 111, 112, 111, 115, 101, 100, 32, 98, 121, 32, 109, 97, 110, 32, 37, 100, 10};
.global .align 1 .b8 $str$3[39] = {119, 111, 109, 97, 110, 32, 37, 100, 32, 104, 97, 115, 32, 98, 101, 101, 110, 32, 101, 110, 103, 97, 103, 101, 100, 32, 119, 105, 116, 104, 32, 109, 97, 110, 32, 37, 100, 10};
.global .align 1 .b8 $str$4[43] = {119, 111, 109, 97, 110, 32, 37, 100, 32, 104, 97, 115, 32, 114, 101, 106, 101, 116, 101, 100, 32, 112, 114, 111, 112, 111, 115, 97, 108, 32, 102, 114, 111, 109, 32, 109, 97, 110, 32, 37, 100, 10};
.global .align 1 .b8 $str$5[38] = {99, 117, 114, 114, 101, 110, 116, 32, 116, 104, 114, 101, 97, 100, 32, 37, 100, 32, 115, 116, 105, 108, 108, 32, 104, 97, 115, 32, 99, 111, 110, 102, 108, 105, 99, 116, 10};
.global .align 1 .b8 $str$6[39] = {99, 117, 114, 114, 101, 110, 116, 32, 116, 104, 114, 101, 97, 100, 32, 37, 100, 32, 104, 97, 115, 32, 110, 111, 32, 99, 111, 110, 102, 108, 105, 99, 116, 32, 110, 111, 119, 10};

.visible .entry _Z34tseng_lee_algorithm_in_parallelismv()
{
	.local .align 16 .b8 	__local_depot0[272];
	.reg .b64 	%SP;
	.reg .b64 	%SPL;
	.reg .pred 	%p<52>;
	.reg .b16 	%rs<6>;
	.reg .b32 	%r<260>;
	.reg .b64 	%rd<136>;
	// demoted variable
	.shared .align 4 .b8 _ZZ34tseng_lee_algorithm_in_parallelismvE12men_proposal[32];
	mov.u64 	%SPL, __local_depot0;
	cvta.local.u64 	%SP, %SPL;
	add.u64 	%rd1, %SPL, 0;
	add.u64 	%rd10, %SP, 256;
	add.u64 	%rd2, %SPL, 256;
	mov.u32 	%r1, %tid.x;
	mov.u32 	%r235, %ntid.x;
	setp.lt.u32 	%p1, %r235, 2;
	@%p1 bra 	$L__BB0_44;
	mov.u64 	%rd11, $str;
	mul.wide.u32 	%rd14, %r1, 32;
	mov.u64 	%rd15, preference_list_men;
	add.s64 	%rd16, %rd15, %rd14;
	mov.u32 	%r79, _ZZ34tseng_lee_algorithm_in_parallelismvE12men_proposal;
$L__BB0_2:
	shr.u32 	%r4, %r235, 1;
	bar.sync 	0;
	setp.ge.u32 	%p2, %r1, %r4;
	@%p2 bra 	$L__BB0_43;
	div.u32 	%r73, 8, %r4;
	st.local.v2.u32 	[%rd2], {%r1, %r4};
	st.local.u32 	[%rd2+8], %r73;
	cvta.global.u64 	%rd12, %rd11;
	{ // callseq 0, 0
	.param .b64 param0;
	st.param.b64 	[param0], %rd12;
	.param .b64 param1;
	st.param.b64 	[param1], %rd10;
	.param .b32 retval0;
	call.uni (retval0), 
	vprintf, 
	(
	param0, 
	param1
	);
	ld.param.b32 	%r74, [retval0];
	} // callseq 0
	add.s32 	%r7, %r4, %r1;
	shl.b32 	%r76, %r4, 2;
	mul.wide.u32 	%rd17, %r4, 32;
	add.s64 	%rd3, %rd16, %rd17;
	and.b32  	%r77, %r235, 2046;
	add.s32 	%r8, %r7, %r77;
	shl.b32 	%r78, %r8, 2;
	add.s32 	%r9, %r79, %r78;
	shl.b32 	%r80, %r235, 5;
	cvt.u64.u32 	%rd18, %r80;
	and.b64  	%rd19, %rd18, 65472;
	add.s64 	%rd4, %rd3, %rd19;
	add.s32 	%r10, %r8, %r4;
	add.s32 	%r11, %r9, %r76;
	add.s64 	%rd5, %rd4, %rd17;
	add.s32 	%r12, %r10, %r4;
	add.s32 	%r13, %r11, %r76;
	add.s32 	%r14, %r12, %r4;
	add.s32 	%r15, %r13, %r76;
	add.s32 	%r16, %r14, %r4;
$L__BB0_4:
	setp.lt.u32 	%p3, %r235, 18;
	@%p3 bra 	$L__BB0_45;
$L__BB0_5:
	mov.b16 	%rs5, 0;
	mov.b32 	%r236, 0;
$L__BB0_6:
	shl.b32 	%r148, %r236, 3;
	mul.wide.u32 	%rd76, %r236, 32;
	mov.u64 	%rd77, ranking_matrix_women;
	add.s64 	%rd7, %rd77, %rd76;
	mul.wide.u32 	%rd78, %r148, 4;
	add.s64 	%rd8, %rd1, %rd78;
	ld.local.u32 	%r19, [%rd8];
	setp.ne.s32 	%p7, %r19, 1;
	mov.b32 	%r242, 0;
	mov.b32 	%r240, 8;
	mov.u32 	%r241, %r240;
	@%p7 bra 	$L__BB0_8;
	st.local.v2.u32 	[%rd2], {%r1, %r236};
	mov.b32 	%r150, 0;
	st.local.u32 	[%rd2+8], %r150;
	mov.u64 	%rd79, $str$2;
	cvta.global.u64 	%rd80, %rd79;
	{ // callseq 9, 0
	.param .b64 param0;
	st.param.b64 	[param0], %rd80;
	.param .b64 param1;
	st.param.b64 	[param1], %rd10;
	.param .b32 retval0;
	call.uni (retval0), 
	vprintf, 
	(
	param0, 
	param1
	);
	ld.param.b32 	%r151, [retval0];
	} // callseq 9
	ld.const.u32 	%r153, [%rd7];
	setp.lt.s32 	%p8, %r153, 8;
	min.s32 	%r240, %r153, 8;
	selp.b32 	%r241, 0, 8, %p8;
	mov.b32 	%r242, 1;
$L__BB0_8:
	ld.local.u32 	%r25, [%rd8+4];
	setp.ne.s32 	%p9, %r25, 1;
	@%p9 bra 	$L__BB0_10;
	st.local.v2.u32 	[%rd2], {%r1, %r236};
	mov.b32 	%r154, 1;
	st.local.u32 	[%rd2+8], %r154;
	mov.u64 	%rd82, $str$2;
	cvta.global.u64 	%rd83, %rd82;
	{ // callseq 10, 0
	.param .b64 param0;
	st.param.b64 	[param0], %rd83;
	.param .b64 param1;
	st.param.b64 	[param1], %rd10;
	.param .b32 retval0;
	call.uni (retval0), 
	vprintf, 
	(
	param0, 
	param1
	);
	ld.param.b32 	%r155, [retval0];
	} // callseq 10
	ld.const.u32 	%r157, [%rd7+4];
	setp.lt.s32 	%p10, %r157, %r240;
	min.s32 	%r240, %r157, %r240;
	selp.b32 	%r241, 1, %r241, %p10;
	add.s32 	%r242, %r242, 1;
$L__BB0_10:
	ld.local.u32 	%r32, [%rd8+8];
	setp.ne.s32 	%p11, %r32, 1;
	@%p11 bra 	$L__BB0_12;
	st.local.v2.u32 	[%rd2], {%r1, %r236};
	mov.b32 	%r158, 2;
	st.local.u32 	[%rd2+8], %r158;
	mov.u64 	%rd85, $str$2;
	cvta.global.u64 	%rd86, %rd85;
	{ // callseq 11, 0
	.param .b64 param0;
	st.param.b64 	[param0], %rd86;
	.param .b64 param1;
	st.param.b64 	[param1], %rd10;
	.param .b32 retval0;
	call.uni (retval0), 
	vprintf, 
	(
	param0, 
	param1
	);
	ld.param.b32 	%r159, [retval0];
	} // callseq 11
	ld.const.u32 	%r161, [%rd7+8];
	setp.lt.s32 	%p12, %r161, %r240;
	min.s32 	%r240, %r161, %r240;
	selp.b32 	%r241, 2, %r241, %p12;
	add.s32 	%r242, %r242, 1;
$L__BB0_12:
	ld.local.u32 	%r39, [%rd8+12];
	setp.ne.s32 	%p13, %r39, 1;
	@%p13 bra 	$L__BB0_14;
	st.local.v2.u32 	[%rd2], {%r1, %r236};
	mov.b32 	%r162, 3;
	st.local.u32 	[%rd2+8], %r162;
	mov.u64 	%rd88, $str$2;
	cvta.global.u64 	%rd89, %rd88;
	{ // callseq 12, 0
	.param .b64 param0;
	st.param.b64 	[param0], %rd89;
	.param .b64 param1;
	st.param.b64 	[param1], %rd10;
	.param .b32 retval0;
	call.uni (retval0), 
	vprintf, 
	(
	param0, 
	param1
	);
	ld.param.b32 	%r163, [retval0];
	} // callseq 12
	ld.const.u32 	%r165, [%rd7+12];
	setp.lt.s32 	%p14, %r165, %r240;
	min.s32 	%r240, %r165, %r240;
	selp.b32 	%r241, 3, %r241, %p14;
	add.s32 	%r242, %r242, 1;
$L__BB0_14:
	ld.local.u32 	%r46, [%rd8+16];
	setp.ne.s32 	%p15, %r46, 1;
	@%p15 bra 	$L__BB0_16;
	st.local.v2.u32 	[%rd2], {%r1, %r236};
	mov.b32 	%r166, 4;
	st.local.u32 	[%rd2+8], %r166;
	mov.u64 	%rd91, $str$2;
	cvta.global.u64 	%rd92, %rd91;
	{ // callseq 13, 0
	.param .b64 param0;
	st.param.b64 	[param0], %rd92;
	.param .b64 param1;
	st.param.b64 	[param1], %rd10;
	.param .b32 retval0;
	call.uni (retval0), 
	vprintf, 
	(
	param0, 
	param1
	);
	ld.param.b32 	%r167, [retval0];
	} // callseq 13
	ld.const.u32 	%r169, [%rd7+16];
	setp.lt.s32 	%p16, %r169, %r240;
	min.s32 	%r240, %r169, %r240;
	selp.b32 	%r241, 4, %r241, %p16;
	add.s32 	%r242, %r242, 1;
$L__BB0_16:
	ld.local.u32 	%r53, [%rd8+20];
	setp.ne.s32 	%p17, %r53, 1;
	@%p17 bra 	$L__BB0_18;
	st.local.v2.u32 	[%rd2], {%r1, %r236};
	mov.b32 	%r170, 5;
	st.local.u32 	[%rd2+8], %r170;
	mov.u64 	%rd94, $str$2;
	cvta.global.u64 	%rd95, %rd94;
	{ // callseq 14, 0
	.param .b64 param0;
	st.param.b64 	[param0], %rd95;
	.param .b64 param1;
	st.param.b64 	[param1], %rd10;
	.param .b32 retval0;
	call.uni (retval0), 
	vprintf, 
	(
	param0, 
	param1
	);
	ld.param.b32 	%r171, [retval0];
	} // callseq 14
	ld.const.u32 	%r173, [%rd7+20];
	setp.lt.s32 	%p18, %r173, %r240;
	min.s32 	%r240, %r173, %r240;
	selp.b32 	%r241, 5, %r241, %p18;
	add.s32 	%r242, %r242, 1;
$L__BB0_18:
	ld.local.u32 	%r60, [%rd8+24];
	setp.ne.s32 	%p19, %r60, 1;
	@%p19 bra 	$L__BB0_20;
	st.local.v2.u32 	[%rd2], {%r1, %r236};
	mov.b32 	%r174, 6;
	st.local.u32 	[%rd2+8], %r174;
	mov.u64 	%rd97, $str$2;
	cvta.global.u64 	%rd98, %rd97;
	{ // callseq 15, 0
	.param .b64 param0;
	st.param.b64 	[param0], %rd98;
	.param .b64 param1;
	st.param.b64 	[param1], %rd10;
	.param .b32 retval0;
	call.uni (retval0), 
	vprintf, 
	(
	param0, 
	param1
	);
	ld.param.b32 	%r175, [retval0];
	} // callseq 15
	ld.const.u32 	%r177, [%rd7+24];
	setp.lt.s32 	%p20, %r177, %r240;
	min.s32 	%r240, %r177, %r240;
	selp.b32 	%r241, 6, %r241, %p20;
	add.s32 	%r242, %r242, 1;
$L__BB0_20:
	ld.local.u32 	%r67, [%rd8+28];
	setp.ne.s32 	%p21, %r67, 1;
	@%p21 bra 	$L__BB0_22;
	st.local.v2.u32 	[%rd2], {%r1, %r236};
	mov.b32 	%r178, 7;
	st.local.u32 	[%rd2+8], %r178;
	mov.u64 	%rd100, $str$2;
	cvta.global.u64 	%rd101, %rd100;
	{ // callseq 16, 0
	.param .b64 param0;
	st.param.b64 	[param0], %rd101;
	.param .b64 param1;
	st.param.b64 	[param1], %rd10;
	.param .b32 retval0;
	call.uni (retval0), 
	vprintf, 
	(
	param0, 
	param1
	);
	ld.param.b32 	%r179, [retval0];
	} // callseq 16
	ld.const.u32 	%r181, [%rd7+28];
	setp.lt.s32 	%p22, %r181, %r240;
	selp.b32 	%r241, 7, %r241, %p22;
	add.s32 	%r242, %r242, 1;
$L__BB0_22:
	setp.gt.u32 	%p23, %r242, 1;
	selp.b16 	%rs5, 1, %rs5, %p23;
	setp.eq.s32 	%p24, %r241, 8;
	@%p24 bra 	$L__BB0_24;
	st.local.v2.u32 	[%rd2], {%r236, %r241};
	mov.u64 	%rd103, $str$3;
	cvta.global.u64 	%rd104, %rd103;
	add.u64 	%rd105, %SP, 256;
	{ // callseq 17, 0
	.param .b64 param0;
	st.param.b64 	[param0], %rd104;
	.param .b64 param1;
	st.param.b64 	[param1], %rd105;
	.param .b32 retval0;
	call.uni (retval0), 
	vprintf, 
	(
	param0, 
	param1
	);
	ld.param.b32 	%r182, [retval0];
	} // callseq 17
$L__BB0_24:
	setp.eq.s32 	%p26, %r241, 0;
	or.pred  	%p27, %p7, %p26;
	@%p27 bra 	$L__BB0_26;
	mov.b32 	%r184, 0;
	st.local.v2.u32 	[%rd2], {%r236, %r184};
	mov.u64 	%rd106, $str$4;
	cvta.global.u64 	%rd107, %rd106;
	{ // callseq 18, 0
	.param .b64 param0;
	st.param.b64 	[param0], %rd107;
	.param .b64 param1;
	st.param.b64 	[param1], %rd10;
	.param .b32 retval0;
	call.uni (retval0), 
	vprintf, 
	(
	param0, 
	param1
	);
	ld.param.b32 	%r185, [retval0];
	} // callseq 18
	ld.shared.u32 	%r187, [_ZZ34tseng_lee_algorithm_in_parallelismvE12men_proposal];
	add.s32 	%r188, %r187, 1;
	st.shared.u32 	[_ZZ34tseng_lee_algorithm_in_parallelismvE12men_proposal], %r188;
	st.local.u32 	[%rd8], %r184;
$L__BB0_26:
	setp.eq.s32 	%p29, %r241, 1;
	or.pred  	%p30, %p9, %p29;
	@%p30 bra 	$L__BB0_28;
	mov.b32 	%r189, 1;
	st.local.v2.u32 	[%rd2], {%r236, %r189};
	mov.u64 	%rd109, $str$4;
	cvta.global.u64 	%rd110, %rd109;
	{ // callseq 19, 0
	.param .b64 param0;
	st.param.b64 	[param0], %rd110;
	.param .b64 param1;
	st.param.b64 	[param1], %rd10;
	.param .b32 retval0;
	call.uni (retval0), 
	vprintf, 
	(
	param0, 
	param1
	);
	ld.param.b32 	%r190, [retval0];
	} // callseq 19
	ld.shared.u32 	%r192, [_ZZ34tseng_lee_algorithm_in_parallelismvE12men_proposal+4];
	add.s32 	%r193, %r192, 1;
	st.shared.u32 	[_ZZ34tseng_lee_algorithm_in_parallelismvE12men_proposal+4], %r193;
	mov.b32 	%r194, 0;
	st.local.u32 	[%rd8+4], %r194;
$L__BB0_28:
	setp.eq.s32 	%p32, %r241, 2;
	or.pred  	%p33, %p11, %p32;
	@%p33 bra 	$L__BB0_30;
	mov.b32 	%r195, 2;
	st.local.v2.u32 	[%rd2], {%r236, %r195};
	mov.u64 	%rd112, $str$4;
	cvta.global.u64 	%rd113, %rd112;
	{ // callseq 20, 0
	.param .b64 param0;
	st.param.b64 	[param0], %rd113;
	.param .b64 param1;
	st.param.b64 	[param1], %rd10;
	.param .b32 retval0;
	call.uni (retval0), 
	vprintf, 
	(
	param0, 
	param1
	);
	ld.param.b32 	%r196, [retval0];
	} // callseq 20
	ld.shared.u32 	%r198, [_ZZ34tseng_lee_algorithm_in_parallelismvE12men_proposal+8];
	add.s32 	%r199, %r198, 1;
	st.shared.u32 	[_ZZ34tseng_lee_algorithm_in_parallelismvE12men_proposal+8], %r199;
	mov.b32 	%r200, 0;
	st.local.u32 	[%rd8+8], %r200;
$L__BB0_30:
	setp.eq.s32 	%p35, %r241, 3;
	or.pred  	%p36, %p13, %p35;
	@%p36 bra 	$L__BB0_32;
	mov.b32 	%r201, 3;
	st.local.v2.u32 	[%rd2], {%r236, %r201};
	mov.u64 	%rd115, $str$4;
	cvta.global.u64 	%rd116, %rd115;
	{ // callseq 21, 0
	.param .b64 param0;
	st.param.b64 	[param0], %rd116;
	.param .b64 param1;
	st.param.b64 	[param1], %rd10;
	.param .b32 retval0;
	call.uni (retval0), 
	vprintf, 
	(
	param0, 
	param1
	);
	ld.param.b32 	%r202, [retval0];
	} // callseq 21
	ld.shared.u32 	%r204, [_ZZ34tseng_lee_algorithm_in_parallelismvE12men_proposal+12];
	add.s32 	%r205, %r204, 1;
	st.shared.u32 	[_ZZ34tseng_lee_algorithm_in_parallelismvE12men_proposal+12], %r205;
	mov.b32 	%r206, 0;
	st.local.u32 	[%rd8+12], %r206;
$L__BB0_32:
	setp.ne.s32 	%p37, %r46, 1;
	setp.eq.s32 	%p38, %r241, 4;
	or.pred  	%p39, %p37, %p38;
	@%p39 bra 	$L__BB0_34;
	mov.b32 	%r207, 4;
	st.local.v2.u32 	[%rd2], {%r236, %r207};
	mov.u64 	%rd118, $str$4;
	cvta.global.u64 	%rd119, %rd118;
	{ // callseq 22, 0
	.param .b64 param0;
	st.param.b64 	[param0], %rd119;
	.param .b64 param1;
	st.param.b64 	[param1], %rd10;
	.param .b32 retval0;
	call.uni (retval0), 
	vprintf, 
	(
	param0, 
	param1
	);
	ld.param.b32 	%r208, [retval0];
	} // callseq 22
	ld.shared.u32 	%r210, [_ZZ34tseng_lee_algorithm_in_parallelismvE12men_proposal+16];
	add.s32 	%r211, %r210, 1;
	st.shared.u32 	[_ZZ34tseng_lee_algorithm_in_parallelismvE12men_proposal+16], %r211;
	mov.b32 	%r212, 0;
	st.local.u32 	[%rd8+16], %r212;
$L__BB0_34:
	setp.ne.s32 	%p40, %r53, 1;
	setp.eq.s32 	%p41, %r241, 5;
	or.pred  	%p42, %p40, %p41;
	@%p42 bra 	$L__BB0_36;
	mov.b32 	%r213, 5;
	st.local.v2.u32 	[%rd2], {%r236, %r213};
	mov.u64 	%rd121, $str$4;
	cvta.global.u64 	%rd122, %rd121;
	{ // callseq 23, 0
	.param .b64 param0;
	st.param.b64 	[param0], %rd122;
	.param .b64 param1;
	st.param.b64 	[param1], %rd10;
	.param .b32 retval0;
	call.uni (retval0), 
	vprintf, 
	(
	param0, 
	param1
	);
	ld.param.b32 	%r214, [retval0];
	} // callseq 23
	ld.shared.u32 	%r216, [_ZZ34tseng_lee_algorithm_in_parallelismvE12men_proposal+20];
	add.s32 	%r217, %r216, 1;
	st.shared.u32 	[_ZZ34tseng_lee_algorithm_in_parallelismvE12men_proposal+20], %r217;
	mov.b32 	%r218, 0;
	st.local.u32 	[%rd8+20], %r218;
$L__BB0_36:
	setp.ne.s32 	%p43, %r60, 1;
	setp.eq.s32 	%p44, %r241, 6;
	or.pred  	%p45, %p43, %p44;
	@%p45 bra 	$L__BB0_38;
	mov.b32 	%r219, 6;
	st.local.v2.u32 	[%rd2], {%r236, %r219};
	mov.u64 	%rd124, $str$4;
	cvta.global.u64 	%rd125, %rd124;
	{ // callseq 24, 0
	.param .b64 param0;
	st.param.b64 	[param0], %rd125;
	.param .b64 param1;
	st.param.b64 	[param1], %rd10;
	.param .b32 retval0;
	call.uni (retval0), 
	vprintf, 
	(
	param0, 
	param1
	);
	ld.param.b32 	%r220, [retval0];
	} // callseq 24
	ld.shared.u32 	%r222, [_ZZ34tseng_lee_algorithm_in_parallelismvE12men_proposal+24];
	add.s32 	%r223, %r222, 1;
	st.shared.u32 	[_ZZ34tseng_lee_algorithm_in_parallelismvE12men_proposal+24], %r223;
	mov.b32 	%r224, 0;
	st.local.u32 	[%rd8+24], %r224;
$L__BB0_38:
	setp.ne.s32 	%p46, %r67, 1;
	setp.eq.s32 	%p47, %r241, 7;
	or.pred  	%p48, %p46, %p47;
	@%p48 bra 	$L__BB0_40;
	mov.b32 	%r225, 7;
	st.local.v2.u32 	[%rd2], {%r236, %r225};
	mov.u64 	%rd127, $str$4;
	cvta.global.u64 	%rd128, %rd127;
	{ // callseq 25, 0
	.param .b64 param0;
	st.param.b64 	[param0], %rd128;
	.param .b64 param1;
	st.param.b64 	[param1], %rd10;
	.param .b32 retval0;
	call.uni (retval0), 
	vprintf, 
	(
	param0, 
	param1
	);
	ld.param.b32 	%r226, [retval0];
	} // callseq 25
	ld.shared.u32 	%r228, [_ZZ34tseng_lee_algorithm_in_parallelismvE12men_proposal+28];
	add.s32 	%r229, %r228, 1;
	st.shared.u32 	[_ZZ34tseng_lee_algorithm_in_parallelismvE12men_proposal+28], %r229;
	mov.b32 	%r230, 0;
	st.local.u32 	[%rd8+28], %r230;
$L__BB0_40:
	add.s32 	%r236, %r236, 1;
	setp.ne.s32 	%p49, %r236, 8;
	@%p49 bra 	$L__BB0_6;
	and.b16  	%rs4, %rs5, 255;
	setp.ne.s16 	%p50, %rs4, 0;
	@%p50 bra 	$L__BB0_49;
	st.local.u32 	[%rd2], %r1;
	mov.u64 	%rd133, $str$6;
	cvta.global.u64 	%rd134, %rd133;
	{ // callseq 27, 0
	.param .b64 param0;
	st.param.b64 	[param0], %rd134;
	.param .b64 param1;
	st.param.b64 	[param1], %rd10;
	.param .b32 retval0;
	call.uni (retval0), 
	vprintf, 
	(
	param0, 
	param1
	);
	ld.param.b32 	%r233, [retval0];
	} // callseq 27
$L__BB0_43:
	setp.gt.u32 	%p51, %r235, 3;
	mov.u32 	%r235, %r4;
	@%p51 bra 	$L__BB0_2;
$L__BB0_44:
	ret;
$L__BB0_45:
	setp.gt.u32 	%p4, %r235, 9;
	shl.b32 	%r81, %r1, 2;
	mov.u32 	%r82, _ZZ34tseng_lee_algorithm_in_parallelismvE12men_proposal;
	add.s32 	%r17, %r82, %r81;
	ld.shared.u32 	%r83, [%r17];
	mul.wide.u32 	%rd20, %r1, 32;
	mov.u64 	%rd21, preference_list_men;
	add.s64 	%rd6, %rd21, %rd20;
	mul.wide.s32 	%rd22, %r83, 4;
	add.s64 	%rd23, %rd6, %rd22;
	ld.const.u32 	%r84, [%rd23];
	st.local.v2.u32 	[%rd2], {%r1, %r1};
	st.local.u32 	[%rd2+8], %r84;
	mov.u64 	%rd24, $str$1;
	cvta.global.u64 	%rd25, %rd24;
	add.u64 	%rd26, %SP, 256;
	{ // callseq 1, 0
	.param .b64 param0;
	st.param.b64 	[param0], %rd25;
	.param .b64 param1;
	st.param.b64 	[param1], %rd26;
	.param .b32 retval0;
	call.uni (retval0), 
	vprintf, 
	(
	param0, 
	param1
	);
	ld.param.b32 	%r85, [retval0];
	} // callseq 1
	shl.b32 	%r87, %r84, 3;
	add.s32 	%r88, %r87, %r1;
	mul.wide.s32 	%rd27, %r88, 4;
	add.s64 	%rd28, %rd1, %rd27;
	mov.b32 	%r89, 1;
	st.local.u32 	[%rd28], %r89;
	@%p4 bra 	$L__BB0_5;
	setp.gt.u32 	%p5, %r235, 5;
	shl.b32 	%r90, %r4, 2;
	add.s32 	%r91, %r17, %r90;
	ld.shared.u32 	%r92, [%r91];
	mul.wide.s32 	%rd29, %r92, 4;
	add.s64 	%rd30, %rd3, %rd29;
	ld.const.u32 	%r93, [%rd30];
	st.local.v2.u32 	[%rd2], {%r1, %r7};
	st.local.u32 	[%rd2+8], %r93;
	cvta.global.u64 	%rd32, %rd24;
	{ // callseq 2, 0
	.param .b64 param0;
	st.param.b64 	[param0], %rd32;
	.param .b64 param1;
	st.param.b64 	[param1], %rd26;
	.param .b32 retval0;
	call.uni (retval0), 
	vprintf, 
	(
	param0, 
	param1
	);
	ld.param.b32 	%r94, [retval0];
	} // callseq 2
	shl.b32 	%r96, %r93, 3;
	add.s32 	%r97, %r96, %r7;
	mul.wide.s32 	%rd34, %r97, 4;
	add.s64 	%rd35, %rd1, %rd34;
	mov.b32 	%r98, 1;
	st.local.u32 	[%rd35], %r98;
	@%p5 bra 	$L__BB0_5;
	setp.gt.u32 	%p6, %r235, 3;
	and.b32  	%r99, %r235, 6;
	shl.b32 	%r100, %r235, 2;
	and.b32  	%r101, %r100, 24;
	add.s32 	%r102, %r17, %r101;
	ld.shared.u32 	%r103, [%r102];
	shl.b32 	%r104, %r235, 5;
	cvt.u64.u32 	%rd36, %r104;
	and.b64  	%rd37, %rd36, 192;
	add.s64 	%rd38, %rd6, %rd37;
	mul.wide.s32 	%rd39, %r103, 4;
	add.s64 	%rd40, %rd38, %rd39;
	ld.const.u32 	%r105, [%rd40];
	add.s32 	%r106, %r99, %r1;
	st.local.v2.u32 	[%rd2], {%r1, %r106};
	st.local.u32 	[%rd2+8], %r105;
	cvta.global.u64 	%rd42, %rd24;
	{ // callseq 3, 0
	.param .b64 param0;
	st.param.b64 	[param0], %rd42;
	.param .b64 param1;
	st.param.b64 	[param1], %rd26;
	.param .b32 retval0;
	call.uni (retval0), 
	vprintf, 
	(
	param0, 
	param1
	);
	ld.param.b32 	%r107, [retval0];
	} // callseq 3
	shl.b32 	%r109, %r105, 3;
	add.s32 	%r110, %r109, %r106;
	mul.wide.s32 	%rd44, %r110, 4;
	add.s64 	%rd45, %rd1, %rd44;
	mov.b32 	%r111, 1;
	st.local.u32 	[%rd45], %r111;
	ld.shared.u32 	%r112, [%r9];
	mul.wide.s32 	%rd46, %r112, 4;
	add.s64 	%rd47, %rd4, %rd46;
	ld.const.u32 	%r113, [%rd47];
	st.local.v2.u32 	[%rd2], {%r1, %r8};
	st.local.u32 	[%rd2+8], %r113;
	{ // callseq 4, 0
	.param .b64 param0;
	st.param.b64 	[param0], %rd42;
	.param .b64 param1;
	st.param.b64 	[param1], %rd26;
	.param .b32 retval0;
	call.uni (retval0), 
	vprintf, 
	(
	param0, 
	param1
	);
	ld.param.b32 	%r114, [retval0];
	} // callseq 4
	shl.b32 	%r116, %r113, 3;
	add.s32 	%r117, %r116, %r8;
	mul.wide.s32 	%rd48, %r117, 4;
	add.s64 	%rd49, %rd1, %rd48;
	st.local.u32 	[%rd49], %r111;
	@%p6 bra 	$L__BB0_5;
	ld.shared.u32 	%r118, [%r11];
	mul.wide.s32 	%rd50, %r118, 4;
	add.s64 	%rd51, %rd5, %rd50;
	ld.const.u32 	%r119, [%rd51];
	st.local.v2.u32 	[%rd2], {%r1, %r10};
	st.local.u32 	[%rd2+8], %r119;
	cvta.global.u64 	%rd53, %rd24;
	add.u64 	%rd54, %SP, 256;
	{ // callseq 5, 0
	.param .b64 param0;
	st.param.b64 	[param0], %rd53;
	.param .b64 param1;
	st.param.b64 	[param1], %rd54;
	.param .b32 retval0;
	call.uni (retval0), 
	vprintf, 
	(
	param0, 
	param1
	);
	ld.param.b32 	%r120, [retval0];
	} // callseq 5
	shl.b32 	%r122, %r119, 3;
	add.s32 	%r123, %r122, %r10;
	mul.wide.s32 	%rd55, %r123, 4;
	add.s64 	%rd56, %rd1, %rd55;
	mov.b32 	%r124, 1;
	st.local.u32 	[%rd56], %r124;
	ld.shared.u32 	%r125, [%r13];
	mul.wide.u32 	%rd57, %r4, 32;
	add.s64 	%rd58, %rd5, %rd57;
	mul.wide.s32 	%rd59, %r125, 4;
	add.s64 	%rd60, %rd58, %rd59;
	ld.const.u32 	%r126, [%rd60];
	st.local.v2.u32 	[%rd2], {%r1, %r12};
	st.local.u32 	[%rd2+8], %r126;
	{ // callseq 6, 0
	.param .b64 param0;
	st.param.b64 	[param0], %rd53;
	.param .b64 param1;
	st.param.b64 	[param1], %rd54;
	.param .b32 retval0;
	call.uni (retval0), 
	vprintf, 
	(
	param0, 
	param1
	);
	ld.param.b32 	%r127, [retval0];
	} // callseq 6
	shl.b32 	%r129, %r126, 3;
	add.s32 	%r130, %r129, %r12;
	mul.wide.s32 	%rd61, %r130, 4;
	add.s64 	%rd62, %rd1, %rd61;
	st.local.u32 	[%rd62], %r124;
	ld.shared.u32 	%r131, [%r15];
	mul.wide.u32 	%rd63, %r14, 32;
	mov.u64 	%rd64, preference_list_men;
	add.s64 	%rd65, %rd64, %rd63;
	mul.wide.s32 	%rd66, %r131, 4;
	add.s64 	%rd67, %rd65, %rd66;
	ld.const.u32 	%r132, [%rd67];
	st.local.v2.u32 	[%rd2], {%r1, %r14};
	st.local.u32 	[%rd2+8], %r132;
	{ // callseq 7, 0
	.param .b64 param0;
	st.param.b64 	[param0], %rd53;
	.param .b64 param1;
	st.param.b64 	[param1], %rd54;
	.param .b32 retval0;
	call.uni (retval0), 
	vprintf, 
	(
	param0, 
	param1
	);
	ld.param.b32 	%r133, [retval0];
	} // callseq 7
	shl.b32 	%r135, %r132, 3;
	add.s32 	%r136, %r135, %r14;
	mul.wide.s32 	%rd68, %r136, 4;
	add.s64 	%rd69, %rd1, %rd68;
	st.local.u32 	[%rd69], %r124;
	add.s32 	%r138, %r15, %r90;
	ld.shared.u32 	%r139, [%r138];
	mul.wide.u32 	%rd70, %r16, 32;
	add.s64 	%rd71, %rd64, %rd70;
	mul.wide.s32 	%rd72, %r139, 4;
	add.s64 	%rd73, %rd71, %rd72;
	ld.const.u32 	%r140, [%rd73];
	st.local.v2.u32 	[%rd2], {%r1, %r16};
	st.local.u32 	[%rd2+8], %r140;
	{ // callseq 8, 0
	.param .b64 param0;
	st.param.b64 	[param0], %rd53;
	.param .b64 param1;
	st.param.b64 	[param1], %rd54;
	.param .b32 retval0;
	call.uni (retval0), 
	vprintf, 
	(
	param0, 
	param1
	);
	ld.param.b32 	%r141, [retval0];
	} // callseq 8
	shl.b32 	%r143, %r140, 3;
	add.s32 	%r144, %r143, %r16;
	mul.wide.s32 	%rd74, %r144, 4;
	add.s64 	%rd75, %rd1, %rd74;
	st.local.u32 	[%rd75], %r124;
	bra.uni 	$L__BB0_5;
$L__BB0_49:
	st.local.u32 	[%rd2], %r1;
	mov.u64 	%rd130, $str$5;
	cvta.global.u64 	%rd131, %rd130;
	{ // callseq 26, 0
	.param .b64 param0;
	st.param.b64 	[param0], %rd131;
	.param .b64 param1;
	st.param.b64 	[param1], %rd10;
	.param .b32 retval0;
	call.uni (retval0), 
	vprintf, 
	(
	param0, 
	param1
	);
	ld.param.b32 	%r231, [retval0];
	} // callseq 26
	bra.uni 	$L__BB0_4;

}


// ===== COMPILED SASS (sm_100) =====

	.target	sm_100

	.elftype	@"ET_EXEC"


//--------------------- .note.nv.tkinfo           --------------------------
	.section	.note.nv.tkinfo,"",@"SHT_NOTE"
	.sectionflags	@"SHF_NOTE_NV_TKINFO"
	.tkinfo
        /*0018*/ 	.word	0x00000002
        /*0030*/ 	.string	""
        /*0030*/ 	.string	"ptxas"
        /*0030*/ 	.string	"Cuda compilation tools, release 13.0, V13.0.88"
        /*0030*/ 	.string	"Build cuda_13.0.r13.0/compiler.36424714_0"
        /*0030*/ 	.string	"-arch sm_100 -m 64 "



//--------------------- .note.nv.cuinfo           --------------------------
	.section	.note.nv.cuinfo,"",@"SHT_NOTE"
	.sectionflags	@"SHF_NOTE_NV_CUINFO"
        /*0018*/ 	.short	0x0002
        /*001a*/ 	.short	0x0064
        /*001c*/ 	.short	0x0082
	.zero		2


//--------------------- .nv.info                  --------------------------
	.section	.nv.info,"",@"SHT_CUDA_INFO"
	.align	4


	//----- nvinfo : EIATTR_REGCOUNT
	.align		4
        /*0000*/ 	.byte	0x04, 0x2f
        /*0002*/ 	.short	(.L_10 - .L_9)
	.align		4
.L_9:
        /*0004*/ 	.word	index@(_Z34tseng_lee_algorithm_in_parallelismv)
        /*0008*/ 	.word	0x0000002d


	//----- nvinfo : EIATTR_FRAME_SIZE
	.align		4
.L_10:
        /*000c*/ 	.byte	0x04, 0x11
        /*000e*/ 	.short	(.L_12 - .L_11)
	.align		4
.L_11:
        /*0010*/ 	.word	index@(_Z34tseng_lee_algorithm_in_parallelismv)
        /*0014*/ 	.word	0x00000110


	//----- nvinfo : EIATTR_MIN_STACK_SIZE
	.align		4
.L_12:
        /*0018*/ 	.byte	0x04, 0x12
        /*001a*/ 	.short	(.L_14 - .L_13)
	.align		4
.L_13:
        /*001c*/ 	.word	index@(_Z34tseng_lee_algorithm_in_parallelismv)
        /*0020*/ 	.word	0x00000110
.L_14:


//--------------------- .nv.compat                --------------------------
	.section	.nv.compat,"",@"SHT_CUDA_COMPAT_INFO"
	.align	4
        /*0000*/ 	.byte	0x02, 0x09, 0x00, 0x00, 0x02, 0x02, 0x01, 0x00, 0x02, 0x05, 0x05, 0x00, 0x03, 0x07, 0x01, 0x01
        /*0010*/ 	.byte	0x02, 0x03, 0x00, 0x00, 0x02, 0x06, 0x01, 0x00, 0x04, 0x0b, 0x08, 0x00, 0x09, 0x00, 0x00, 0x00
        /*0020*/ 	.byte	0x00, 0x00, 0x00, 0x00


//--------------------- .nv.info._Z34tseng_lee_algorithm_in_parallelismv --------------------------
	.section	.nv.info._Z34tseng_lee_algorithm_in_parallelismv,"",@"SHT_CUDA_INFO"
	.sectionflags	@""
	.align	4


	//----- nvinfo : EIATTR_CUDA_API_VERSION
	.align		4
        /*0000*/ 	.byte	0x04, 0x37
        /*0002*/ 	.short	(.L_16 - .L_15)
.L_15:
        /*0004*/ 	.word	0x00000082


	//----- nvinfo : EIATTR_SPARSE_MMA_MASK
	.align		4
.L_16:
        /*0008*/ 	.byte	0x03, 0x50
        /*000a*/ 	.short	0x0000


	//----- nvinfo : EIATTR_MAXREG_COUNT
	.align		4
        /*000c*/ 	.byte	0x03, 0x1b
        /*000e*/ 	.short	0x00ff


	//----- nvinfo : EIATTR_NUM_BARRIERS
	.align		4
        /*0010*/ 	.byte	0x02, 0x4c
        /*0012*/ 	.byte	0x01
	.zero		1


	//----- nvinfo : EIATTR_EXTERNS
	.align		4
        /*0014*/ 	.byte	0x04, 0x0f
        /*0016*/ 	.short	(.L_18 - .L_17)


	//   ....[0]....
	.align		4
.L_17:
        /*0018*/ 	.word	index@(vprintf)


	//----- nvinfo : EIATTR_MERCURY_ISA_VERSION
	.align		4
.L_18:
        /*001c*/ 	.byte	0x03, 0x5f
        /*001e*/ 	.short	0x0101


	//----- nvinfo : EIATTR_VRC_CTA_INIT_COUNT
	.align		4
        /*0020*/ 	.byte	0x02, 0x4a
	.zero		1
	.zero		1


	//----- nvinfo : EIATTR_SYSCALL_OFFSETS
	.align		4
        /*0024*/ 	.byte	0x04, 0x46
        /*0026*/ 	.short	(.L_20 - .L_19)


	//   ....[0]....
.L_19:
        /*0028*/ 	.word	0x00000320


	//   ....[1]....
        /*002c*/ 	.word	0x00000560


	//   ....[2]....
        /*0030*/ 	.word	0x000006e0


	//   ....[3]....
        /*0034*/ 	.word	0x000008c0


	//   ....[4]....
        /*0038*/ 	.word	0x00000a30


	//   ....[5]....
        /*003c*/ 	.word	0x00000bd0


	//   ....[6]....
        /*0040*/ 	.word	0x00000d20


	//   ....[7]....
        /*0044*/ 	.word	0x00000e70


	//   ....[8]....
        /*0048*/ 	.word	0x00000fc0


	//   ....[9]....
        /*004c*/ 	.word	0x000011b0


	//   ....[10]....
        /*0050*/ 	.word	0x00001320


	//   ....[11]....
        /*0054*/ 	.word	0x00001490


	//   ....[12]....
        /*0058*/ 	.word	0x00001600


	//   ....[13]....
        /*005c*/ 	.word	0x00001770


	//   ....[14]....
        /*0060*/ 	.word	0x000018e0


	//   ....[15]....
        /*0064*/ 	.word	0x00001a50


	//   ....[16]....
        /*0068*/ 	.word	0x00001bc0


	//   ....[17]....
        /*006c*/ 	.word	0x00001d30


	//   ....[18]....
        /*0070*/ 	.word	0x00001e40


	//   ....[19]....
        /*0074*/ 	.word	0x00001fd0


	//   ....[20]....
        /*0078*/ 	.word	0x00002160


	//   ....[21]....
        /*007c*/ 	.word	0x000022f0


	//   ....[22]....
        /*0080*/ 	.word	0x00002480


	//   ....[23]....
        /*0084*/ 	.word	0x00002610


	//   ....[24]....
        /*0088*/ 	.word	0x000027a0


	//   ....[25]....
        /*008c*/ 	.word	0x00002930


	//   ....[26]....
        /*0090*/ 	.word	0x00002ac0


	//   ....[27]....
        /*0094*/ 	.word	0x00002b80


	//----- nvinfo : EIATTR_EXIT_INSTR_OFFSETS
	.align		4
.L_20:
        /*0098*/ 	.byte	0x04, 0x1c
        /*009a*/ 	.short	(.L_22 - .L_21)


	//   ....[0]....
.L_21:
        /*009c*/ 	.word	0x00000070


	//   ....[1]....
        /*00a0*/ 	.word	0x00002bd0


	//----- nvinfo : EIATTR_CRS_STACK_SIZE
	.align		4
.L_22:
        /*00a4*/ 	.byte	0x04, 0x1e
        /*00a6*/ 	.short	(.L_24 - .L_23)
.L_23:
        /*00a8*/ 	.word	0x00000000


	//----- nvinfo : EIATTR_SW_WAR
	.align		4
.L_24:
        /*00ac*/ 	.byte	0x04, 0x36
        /*00ae*/ 	.short	(.L_26 - .L_25)
.L_25:
        /*00b0*/ 	.word	0x00000008
.L_26:


//--------------------- .nv.callgraph             --------------------------
	.section	.nv.callgraph,"",@"SHT_CUDA_CALLGRAPH"
	.align	4
	.sectionentsize	8
	.align		4
        /*0000*/ 	.word	0x00000000
	.align		4
        /*0004*/ 	.word	0xffffffff
	.align		4
        /*0008*/ 	.word	index@(_Z34tseng_lee_algorithm_in_parallelismv)
	.align		4
        /*000c*/ 	.word	index@(vprintf)
	.align		4
        /*0010*/ 	.word	0x00000000
	.align		4
        /*0014*/ 	.word	0xfffffffe
	.align		4
        /*0018*/ 	.word	0x00000000
	.align		4
        /*001c*/ 	.word	0xfffffffd
	.align		4
        /*0020*/ 	.word	0x00000000
	.align		4
        /*0024*/ 	.word	0xfffffffc


//--------------------- .nv.constant4             --------------------------
	.section	.nv.constant4,"a",@progbits
	.align	8
	.align		8
.nv.constant4:
        /*0000*/ 	.dword	vprintf
	.align		8
        /*0008*/ 	.dword	$str
	.align		8
        /*0010*/ 	.dword	$str$1
	.align		8
        /*0018*/ 	.dword	$str$2
	.align		8
        /*0020*/ 	.dword	$str$3
	.align		8
        /*0028*/ 	.dword	$str$4
	.align		8
        /*0030*/ 	.dword	$str$5
	.align		8
        /*0038*/ 	.dword	$str$6


//--------------------- .nv.constant3             --------------------------
	.section	.nv.constant3,"a",@progbits
	.align	4
.nv.constant3:
	.type		preference_list_men,@object
	.size		preference_list_men,(ranking_matrix_women - preference_list_men)
preference_list_men:
        /*0000*/ 	.byte	0x00, 0x00, 0x00, 0x00, 0x03, 0x00, 0x00, 0x00, 0x04, 0x00, 0x00, 0x00, 0x05, 0x00, 0x00, 0x00
        /* <DEDUP_REMOVED lines=15> */
	.type		ranking_matrix_women,@object
	.size		ranking_matrix_women,(.L_1 - ranking_matrix_women)
ranking_matrix_women:
        /* <DEDUP_REMOVED lines=16> */
.L_1:


//--------------------- .text._Z34tseng_lee_algorithm_in_parallelismv --------------------------
	.section	.text._Z34tseng_lee_algorithm_in_parallelismv,"ax",@progbits
	.align	128
        .global         _Z34tseng_lee_algorithm_in_parallelismv
        .type           _Z34tseng_lee_algorithm_in_parallelismv,@function
        .size           _Z34tseng_lee_algorithm_in_parallelismv,(.L_x_71 - _Z34tseng_lee_algorithm_in_parallelismv)
        .other          _Z34tseng_lee_algorithm_in_parallelismv,@"STO_CUDA_ENTRY STV_DEFAULT"
_Z34tseng_lee_algorithm_in_parallelismv:
.text._Z34tseng_lee_algorithm_in_parallelismv:
[----:B------:R-:W0:Y:S01]  /*0000*/  LDC R1, c[0x0][0x37c] ;  /* 0x0000df00ff017b82 */ /* 0x000e220000000800 */
[----:B------:R-:W1:Y:S07]  /*0010*/  LDCU UR6, c[0x0][0x2fc] ;  /* 0x00005f80ff0677ac */ /* 0x000e6e0008000800 */
[----:B------:R-:W2:Y:S01]  /*0020*/  LDC R30, c[0x0][0x360] ;  /* 0x0000d800ff1e7b82 */ /* 0x000ea20000000800 */
[----:B0-----:R-:W-:Y:S01]  /*0030*/  VIADD R1, R1, 0xfffffef0 ;  /* 0xfffffef001017836 */ /* 0x001fe20000000000 */
[----:B------:R-:W0:Y:S04]  /*0040*/  LDCU UR4, c[0x0][0x2f8] ;  /* 0x00005f00ff0477ac */ /* 0x000e280008000800 */
[----:B0-----:R-:W-:-:S02]  /*0050*/  IADD3 R33, P1, PT, R1, UR4, RZ ;  /* 0x0000000401217c10 */ /* 0x001fc4000ff3e0ff */
[----:B--2---:R-:W-:-:S13]  /*0060*/  ISETP.GE.U32.AND P0, PT, R30, 0x2, PT ;  /* 0x000000021e00780c */ /* 0x004fda0003f06070 */
[----:B-1----:R-:W-:Y:S05]  /*0070*/  @!P0 EXIT ;  /* 0x000000000000894d */ /* 0x002fea0003800000 */
[----:B------:R-:W0:Y:S01]  /*0080*/  S2UR UR5, SR_CgaCtaId ;  /* 0x00000000000579c3 */ /* 0x000e220000008800 */
[----:B------:R-:W1:Y:S01]  /*0090*/  S2R R16, SR_TID.X ;  /* 0x0000000000107919 */ /* 0x000e620000002100 */
[----:B------:R-:W-:Y:S01]  /*00a0*/  UMOV UR4, 0x400 ;  /* 0x0000040000047882 */ /* 0x000fe20000000000 */
[----:B------:R-:W-:Y:S01]  /*00b0*/  IADD3 R24, P0, PT, R33, 0x100, RZ ;  /* 0x0000010021187810 */ /* 0x000fe20007f1e0ff */
[----:B------:R-:W-:-:S04]  /*00c0*/  IMAD.X R32, RZ, RZ, UR6, P1 ;  /* 0x00000006ff207e24 */ /* 0x000fc800088e06ff */
[----:B------:R-:W-:Y:S01]  /*00d0*/  IMAD.X R2, RZ, RZ, R32, P0 ;  /* 0x000000ffff027224 */ /* 0x000fe200000e0620 */
[----:B0-----:R-:W-:-:S06]  /*00e0*/  ULEA UR4, UR5, UR4, 0x18 ;  /* 0x0000000405047291 */ /* 0x001fcc000f8ec0ff */
[----:B------:R-:W-:-:S07]  /*00f0*/  MOV R31, UR4 ;  /* 0x00000004001f7c02 */ /* 0x000fce0008000f00 */
.L_x_69:
[----:B------:R-:W-:Y:S01]  /*0100*/  SHF.R.U32.HI R17, RZ, 0x1, R30 ;  /* 0x00000001ff117819 */ /* 0x000fe2000001161e */
[----:B------:R-:W-:Y:S05]  /*0110*/  WARPSYNC.ALL ;  /* 0x0000000000007948 */ /* 0x000fea0003800000 */
[----:B------:R-:W-:Y:S01]  /*0120*/  BAR.SYNC.DEFER_BLOCKING 0x0 ;  /* 0x0000000000007b1d */ /* 0x000fe20000010000 */
[----:B-1----:R-:W-:-:S05]  /*0130*/  ISETP.GE.U32.AND P0, PT, R16, R17, PT ;  /* 0x000000111000720c */ /* 0x002fca0003f06070 */
[----:B------:R-:W-:Y:S08]  /*0140*/  BSSY.RECONVERGENT B9, `(.L_x_0) ;  /* 0x00002a5000097945 */ /* 0x000ff00003800200 */
[----:B------:R-:W-:Y:S05]  /*0150*/  @P0 BRA `(.L_x_1) ;  /* 0x00000028008c0947 */ /* 0x000fea0003800000 */
[----:B------:R-:W0:Y:S01]  /*0160*/  I2F.U32.RP R3, R17 ;  /* 0x0000001100037306 */ /* 0x000e220000209000 */
[----:B------:R-:W-:Y:S01]  /*0170*/  IMAD.MOV R7, RZ, RZ, -R17 ;  /* 0x000000ffff077224 */ /* 0x000fe200078e0a11 */
[----:B------:R-:W-:Y:S01]  /*0180*/  ISETP.NE.U32.AND P2, PT, R17, RZ, PT ;  /* 0x000000ff1100720c */ /* 0x000fe20003f45070 */
[----:B------:R1:W-:Y:S01]  /*0190*/  STL.64 [R1+0x100], R16 ;  /* 0x0001001001007387 */ /* 0x0003e20000100a00 */
[----:B------:R-:W2:Y:S04]  /*01a0*/  LDCU.64 UR4, c[0x4][0x8] ;  /* 0x01000100ff0477ac */ /* 0x000ea80008000a00 */
[----:B0-----:R-:W0:Y:S02]  /*01b0*/  MUFU.RCP R3, R3 ;  /* 0x0000000300037308 */ /* 0x001e240000001000 */
[----:B0-----:R-:W-:Y:S01]  /*01c0*/  VIADD R4, R3, 0xffffffe ;  /* 0x0ffffffe03047836 */ /* 0x001fe20000000000 */
[----:B------:R-:W-:-:S05]  /*01d0*/  MOV R3, 0x0 ;  /* 0x0000000000037802 */ /* 0x000fca0000000f00 */
[----:B------:R0:W3:Y:S01]  /*01e0*/  F2I.FTZ.U32.TRUNC.NTZ R5, R4 ;  /* 0x0000000400057305 */ /* 0x0000e2000021f000 */
[----:B------:R1:W4:Y:S01]  /*01f0*/  LDC.64 R8, c[0x4][R3] ;  /* 0x0100000003087b82 */ /* 0x0003220000000a00 */
[----:B0-----:R-:W-:Y:S02]  /*0200*/  IMAD.MOV.U32 R4, RZ, RZ, RZ ;  /* 0x000000ffff047224 */ /* 0x001fe400078e00ff */
[----:B---3--:R-:W-:-:S04]  /*0210*/  IMAD R7, R7, R5, RZ ;  /* 0x0000000507077224 */ /* 0x008fc800078e02ff */
[----:B------:R-:W-:Y:S01]  /*0220*/  IMAD.HI.U32 R0, R5, R7, R4 ;  /* 0x0000000705007227 */ /* 0x000fe200078e0004 */
[----:B--2---:R-:W-:-:S03]  /*0230*/  MOV R4, UR4 ;  /* 0x0000000400047c02 */ /* 0x004fc60008000f00 */
[----:B------:R-:W-:Y:S02]  /*0240*/  IMAD.U32 R5, RZ, RZ, UR5 ;  /* 0x00000005ff057e24 */ /* 0x000fe4000f8e00ff */
[----:B------:R-:W-:-:S04]  /*0250*/  IMAD.HI.U32 R0, R0, 0x8, RZ ;  /* 0x0000000800007827 */ /* 0x000fc800078e00ff */
[----:B------:R-:W-:Y:S01]  /*0260*/  IMAD.MOV.U32 R7, RZ, RZ, R2 ;  /* 0x000000ffff077224 */ /* 0x000fe200078e0002 */
[----:B------:R-:W-:-:S05]  /*0270*/  IADD3 R6, PT, PT, -R0, RZ, RZ ;  /* 0x000000ff00067210 */ /* 0x000fca0007ffe1ff */
[----:B------:R-:W-:-:S05]  /*0280*/  IMAD R6, R17, R6, 0x8 ;  /* 0x0000000811067424 */ /* 0x000fca00078e0206 */
[----:B------:R-:W-:-:S13]  /*0290*/  ISETP.GE.U32.AND P0, PT, R6, R17, PT ;  /* 0x000000110600720c */ /* 0x000fda0003f06070 */
[----:B------:R-:W-:Y:S02]  /*02a0*/  @P0 IMAD.IADD R6, R6, 0x1, -R17 ;  /* 0x0000000106060824 */ /* 0x000fe400078e0a11 */
[----:B------:R-:W-:-:S03]  /*02b0*/  @P0 VIADD R0, R0, 0x1 ;  /* 0x0000000100000836 */ /* 0x000fc60000000000 */
[----:B------:R-:W-:Y:S01]  /*02c0*/  ISETP.GE.U32.AND P1, PT, R6, R17, PT ;  /* 0x000000110600720c */ /* 0x000fe20003f26070 */
[----:B------:R-:W-:-:S12]  /*02d0*/  IMAD.MOV.U32 R6, RZ, RZ, R24 ;  /* 0x000000ffff067224 */ /* 0x000fd800078e0018 */
[----:B------:R-:W-:Y:S01]  /*02e0*/  @P1 VIADD R0, R0, 0x1 ;  /* 0x0000000100001836 */ /* 0x000fe20000000000 */
[----:B------:R-:W-:-:S05]  /*02f0*/  @!P2 LOP3.LUT R0, RZ, R17, RZ, 0x33, !PT ;  /* 0x00000011ff00a212 */ /* 0x000fca00078e33ff */
[----:B----4-:R1:W-:Y:S02]  /*0300*/  STL [R1+0x108], R0 ;  /* 0x0001080001007387 */ /* 0x0103e40000100800 */
[----:B------:R-:W-:-:S07]  /*0310*/  LEPC R20, `(.L_x_2) ;  /* 0x000000001014794e */ /* 0x000fce0000000000 */
[----:B-1----:R-:W-:Y:S05]  /*0320*/  CALL.ABS.NOINC R8 ;  /* 0x0000000008007343 */ /* 0x002fea0003c00000 */
.L_x_2:
[C---:B------:R-:W-:Y:S01]  /*0330*/  IADD3 R3, PT, PT, R17.reuse, R16, RZ ;  /* 0x0000001011037210 */ /* 0x040fe20007ffe0ff */
[----:B------:R-:W-:Y:S01]  /*0340*/  IMAD.SHL.U32 R29, R17, 0x20, RZ ;  /* 0x00000020111d7824 */ /* 0x000fe200078e00ff */
[----:B------:R-:W-:Y:S01]  /*0350*/  LOP3.LUT R0, R30, 0x7fe, RZ, 0xc0, !PT ;  /* 0x000007fe1e007812 */ /* 0x000fe200078ec0ff */
[----:B------:R-:W-:Y:S02]  /*0360*/  BSSY.RECONVERGENT B8, `(.L_x_3) ;  /* 0x0000278000087945 */ /* 0x000fe40003800200 */
[----:B------:R-:W-:Y:S02]  /*0370*/  IMAD R29, R16, 0x20, R29 ;  /* 0x00000020101d7824 */ /* 0x000fe400078e021d */
[----:B------:R-:W-:-:S04]  /*0380*/  IMAD.IADD R0, R3, 0x1, R0 ;  /* 0x0000000103007824 */ /* 0x000fc800078e0200 */
[----:B------:R-:W-:-:S07]  /*0390*/  IMAD R28, R0, 0x4, R31 ;  /* 0x00000004001c7824 */ /* 0x000fce00078e021f */
.L_x_68:
[----:B------:R-:W-:Y:S01]  /*03a0*/  ISETP.GE.U32.AND P0, PT, R30, 0x12, PT ;  /* 0x000000121e00780c */ /* 0x000fe20003f06070 */
[----:B------:R-:W-:-:S12]  /*03b0*/  BSSY.RECONVERGENT B6, `(.L_x_4) ;  /* 0x00000c6000067945 */ /* 0x000fd80003800200 */
[----:B------:R-:W-:Y:S05]  /*03c0*/  @P0 BRA `(.L_x_5) ;  /* 0x0000000c00100947 */ /* 0x000fea0003800000 */
[----:B------:R-:W0:Y:S01]  /*03d0*/  S2UR UR5, SR_CgaCtaId ;  /* 0x00000000000579c3 */ /* 0x000e220000008800 */
[----:B------:R-:W-:Y:S01]  /*03e0*/  UMOV UR4, 0x400 ;  /* 0x0000040000047882 */ /* 0x000fe20000000000 */
[----:B------:R-:W-:Y:S01]  /*03f0*/  IMAD.SHL.U32 R23, R16, 0x20, RZ ;  /* 0x0000002010177824 */ /* 0x000fe200078e00ff */
[----:B------:R-:W-:Y:S01]  /*0400*/  MOV R10, R16 ;  /* 0x00000010000a7202 */ /* 0x000fe20000000f00 */
[----:B------:R-:W-:Y:S01]  /*0410*/  IMAD.MOV.U32 R11, RZ, RZ, R16 ;  /* 0x000000ffff0b7224 */ /* 0x000fe200078e0010 */
[----:B------:R-:W-:Y:S02]  /*0420*/  MOV R22, 0x0 ;  /* 0x0000000000167802 */ /* 0x000fe40000000f00 */
[----:B------:R-:W-:Y:S02]  /*0430*/  IADD3 R24, P0, PT, R33, 0x100, RZ ;  /* 0x0000010021187810 */ /* 0x000fe40007f1e0ff */
[----:B------:R-:W-:Y:S01]  /*0440*/  STL.64 [R1+0x100], R10 ;  /* 0x0001000a01007387 */ /* 0x000fe20000100a00 */
[----:B------:R1:W2:Y:S01]  /*0450*/  LDC.64 R8, c[0x4][R22] ;  /* 0x0100000016087b82 */ /* 0x0002a20000000a00 */
[----:B------:R-:W-:Y:S01]  /*0460*/  ISETP.GT.U32.AND P1, PT, R30, 0x9, PT ;  /* 0x000000091e00780c */ /* 0x000fe20003f24070 */
[----:B------:R-:W-:-:S02]  /*0470*/  IMAD.X R2, RZ, RZ, R32, P0 ;  /* 0x000000ffff027224 */ /* 0x000fc400000e0620 */
[----:B------:R-:W-:Y:S02]  /*0480*/  IMAD.MOV.U32 R6, RZ, RZ, R24 ;  /* 0x000000ffff067224 */ /* 0x000fe400078e0018 */
[----:B------:R-:W-:Y:S01]  /*0490*/  IMAD.MOV.U32 R7, RZ, RZ, R2 ;  /* 0x000000ffff077224 */ /* 0x000fe200078e0002 */
[----:B0-----:R-:W-:-:S06]  /*04a0*/  ULEA UR4, UR5, UR4, 0x18 ;  /* 0x0000000405047291 */ /* 0x001fcc000f8ec0ff */
[----:B------:R-:W-:-:S05]  /*04b0*/  MOV R31, UR4 ;  /* 0x00000004001f7c02 */ /* 0x000fca0008000f00 */
[----:B------:R-:W-:Y:S01]  /*04c0*/  IMAD R34, R16, 0x4, R31 ;  /* 0x0000000410227824 */ /* 0x000fe200078e021f */
[----:B------:R-:W0:Y:S04]  /*04d0*/  LDCU.64 UR4, c[0x4][0x10] ;  /* 0x01000200ff0477ac */ /* 0x000e280008000a00 */
[----:B------:R-:W3:Y:S01]  /*04e0*/  LDS R0, [R34] ;  /* 0x0000000022007984 */ /* 0x000ee20000000800 */
[----:B0-----:R-:W-:Y:S01]  /*04f0*/  IMAD.U32 R4, RZ, RZ, UR4 ;  /* 0x00000004ff047e24 */ /* 0x001fe2000f8e00ff */
[----:B------:R-:W-:Y:S01]  /*0500*/  MOV R5, UR5 ;  /* 0x0000000500057c02 */ /* 0x000fe20008000f00 */
[----:B---3--:R-:W-:-:S04]  /*0510*/  IMAD R0, R0, 0x4, R23 ;  /* 0x0000000400007824 */ /* 0x008fc800078e0217 */
[----:B------:R0:W3:Y:S02]  /*0520*/  LDC R18, c[0x3][R0] ;  /* 0x00c0000000127b82 */ /* 0x0000e40000000800 */
[----:B0-----:R-:W-:Y:S01]  /*0530*/  P2R R0, PR, RZ, 0x2 ;  /* 0x00000002ff007803 */ /* 0x001fe20000000000 */
[----:B--23--:R1:W-:Y:S06]  /*0540*/  STL [R1+0x108], R18 ;  /* 0x0001081201007387 */ /* 0x00c3ec0000100800 */
[----:B------:R-:W-:-:S07]  /*0550*/  LEPC R20, `(.L_x_6) ;  /* 0x000000001014794e */ /* 0x000fce0000000000 */
[----:B-1----:R-:W-:Y:S05]  /*0560*/  CALL.ABS.NOINC R8 ;  /* 0x0000000008007343 */ /* 0x002fea0003c00000 */
.L_x_6:
[----:B------:R-:W-:Y:S02]  /*0570*/  IMAD R18, R18, 0x8, R16 ;  /* 0x0000000812127824 */ /* 0x000fe400078e0210 */
[----:B------:R-:W-:Y:S01]  /*0580*/  HFMA2 R3, -RZ, RZ, 0, 5.9604644775390625e-08 ;  /* 0x00000001ff037431 */ /* 0x000fe200000001ff */
[----:B------:R-:W-:Y:S01]  /*0590*/  ISETP.GT.U32.AND P6, PT, R30, 0x9, PT ;  /* 0x000000091e00780c */ /* 0x000fe20003fc4070 */
[----:B------:R-:W-:-:S05]  /*05a0*/  IMAD R18, R18, 0x4, R1 ;  /* 0x0000000412127824 */ /* 0x000fca00078e0201 */
[----:B------:R0:W-:Y:S07]  /*05b0*/  STL [R18], R3 ;  /* 0x0000000312007387 */ /* 0x0001ee0000100800 */
[----:B------:R-:W-:Y:S05]  /*05c0*/  @P6 BRA `(.L_x_5) ;  /* 0x0000000800906947 */ /* 0x000fea0003800000 */
[C---:B------:R-:W-:Y:S01]  /*05d0*/  IMAD R0, R17.reuse, 0x4, R34 ;  /* 0x0000000411007824 */ /* 0x040fe200078e0222 */
[----:B------:R-:W-:Y:S01]  /*05e0*/  IADD3 R19, PT, PT, R17, R16, RZ ;  /* 0x0000001011137210 */ /* 0x000fe20007ffe0ff */
[----:B0-----:R-:W-:Y:S01]  /*05f0*/  IMAD.MOV.U32 R18, RZ, RZ, R16 ;  /* 0x000000ffff127224 */ /* 0x001fe200078e0010 */
[----:B------:R0:W1:Y:S01]  /*0600*/  LDC.64 R8, c[0x4][R22] ;  /* 0x0100000016087b82 */ /* 0x0000620000000a00 */
[----:B------:R-:W2:Y:S01]  /*0610*/  LDCU.64 UR4, c[0x4][0x10] ;  /* 0x01000200ff0477ac */ /* 0x000ea20008000a00 */
[----:B------:R-:W-:Y:S01]  /*0620*/  ISETP.GT.U32.AND P0, PT, R30, 0x5, PT ;  /* 0x000000051e00780c */ /* 0x000fe20003f04070 */
[----:B------:R-:W3:Y:S01]  /*0630*/  LDS R0, [R0] ;  /* 0x0000000000007984 */ /* 0x000ee20000000800 */
[----:B------:R-:W-:Y:S01]  /*0640*/  MOV R6, R24 ;  /* 0x0000001800067202 */ /* 0x000fe20000000f00 */
[----:B------:R-:W-:Y:S02]  /*0650*/  IMAD.MOV.U32 R7, RZ, RZ, R2 ;  /* 0x000000ffff077224 */ /* 0x000fe400078e0002 */
[----:B------:R0:W-:Y:S01]  /*0660*/  STL.64 [R1+0x100], R18 ;  /* 0x0001001201007387 */ /* 0x0001e20000100a00 */
[----:B--2---:R-:W-:-:S02]  /*0670*/  IMAD.U32 R4, RZ, RZ, UR4 ;  /* 0x00000004ff047e24 */ /* 0x004fc4000f8e00ff */
[----:B------:R-:W-:Y:S02]  /*0680*/  IMAD.U32 R5, RZ, RZ, UR5 ;  /* 0x00000005ff057e24 */ /* 0x000fe4000f8e00ff */
[----:B---3--:R-:W-:Y:S01]  /*0690*/  IMAD R3, R0, 0x4, R29 ;  /* 0x0000000400037824 */ /* 0x008fe200078e021d */
[----:B------:R-:W-:-:S03]  /*06a0*/  P2R R0, PR, RZ, 0x1 ;  /* 0x00000001ff007803 */ /* 0x000fc60000000000 */
[----:B------:R-:W2:Y:S02]  /*06b0*/  LDC R26, c[0x3][R3] ;  /* 0x00c00000031a7b82 */ /* 0x000ea40000000800 */
[----:B-12---:R0:W-:Y:S02]  /*06c0*/  STL [R1+0x108], R26 ;  /* 0x0001081a01007387 */ /* 0x0061e40000100800 */
[----:B------:R-:W-:-:S07]  /*06d0*/  LEPC R20, `(.L_x_7) ;  /* 0x000000001014794e */ /* 0x000fce0000000000 */
[----:B0-----:R-:W-:Y:S05]  /*06e0*/  CALL.ABS.NOINC R8 ;  /* 0x0000000008007343 */ /* 0x001fea0003c00000 */
.L_x_7:
[----:B------:R-:W-:Y:S01]  /*06f0*/  IMAD R26, R26, 0x8, R19 ;  /* 0x000000081a1a7824 */ /* 0x000fe200078e0213 */
[----:B------:R-:W-:Y:S01]  /*0700*/  ISETP.GT.U32.AND P6, PT, R30, 0x5, PT ;  /* 0x000000051e00780c */ /* 0x000fe20003fc4070 */
[----:B------:R-:W-:-:S03]  /*0710*/  IMAD.MOV.U32 R3, RZ, RZ, 0x1 ;  /* 0x00000001ff037424 */ /* 0x000fc600078e00ff */
[----:B------:R-:W-:-:S05]  /*0720*/  LEA R26, R26, R1, 0x2 ;  /* 0x000000011a1a7211 */ /* 0x000fca00078e10ff */
[----:B------:R1:W-:Y:S04]  /*0730*/  STL [R26], R3 ;  /* 0x000000031a007387 */ /* 0x0003e80000100800 */
[----:B------:R-:W-:Y:S05]  /*0740*/  @P6 BRA `(.L_x_5) ;  /* 0x0000000800306947 */ /* 0x000fea0003800000 */
[C---:B------:R-:W-:Y:S01]  /*0750*/  IMAD.SHL.U32 R0, R30.reuse, 0x4, RZ ;  /* 0x000000041e007824 */ /* 0x040fe200078e00ff */
[C---:B------:R-:W-:Y:S01]  /*0760*/  LOP3.LUT R27, R30.reuse, 0x6, RZ, 0xc0, !PT ;  /* 0x000000061e1b7812 */ /* 0x040fe200078ec0ff */
[----:B------:R-:W-:Y:S01]  /*0770*/  IMAD.SHL.U32 R4, R30, 0x20, RZ ;  /* 0x000000201e047824 */ /* 0x000fe200078e00ff */
[----:B------:R0:W2:Y:S01]  /*0780*/  LDC.64 R8, c[0x4][R22] ;  /* 0x0100000016087b82 */ /* 0x0000a20000000a00 */
[--C-:B-1----:R-:W-:Y:S01]  /*0790*/  IMAD.MOV.U32 R26, RZ, RZ, R16.reuse ;  /* 0x000000ffff1a7224 */ /* 0x102fe200078e0010 */
[----:B------:R-:W-:Y:S01]  /*07a0*/  LOP3.LUT R3, R0, 0x18, RZ, 0xc0, !PT ;  /* 0x0000001800037812 */ /* 0x000fe200078ec0ff */
[----:B------:R-:W-:Y:S01]  /*07b0*/  IMAD.IADD R27, R27, 0x1, R16 ;  /* 0x000000011b1b7824 */ /* 0x000fe200078e0210 */
[----:B------:R-:W-:Y:S01]  /*07c0*/  LOP3.LUT R4, R4, 0xc0, RZ, 0xc0, !PT ;  /* 0x000000c004047812 */ /* 0x000fe200078ec0ff */
[----:B------:R-:W1:Y:S01]  /*07d0*/  LDCU.64 UR4, c[0x4][0x10] ;  /* 0x01000200ff0477ac */ /* 0x000e620008000a00 */
[----:B------:R-:W-:Y:S01]  /*07e0*/  ISETP.GT.U32.AND P0, PT, R30, 0x3, PT ;  /* 0x000000031e00780c */ /* 0x000fe20003f04070 */
[----:B------:R-:W-:Y:S01]  /*07f0*/  IMAD.IADD R3, R34, 0x1, R3 ;  /* 0x0000000122037824 */ /* 0x000fe200078e0203 */
[----:B------:R-:W-:Y:S01]  /*0800*/  IADD3 R23, PT, PT, R23, R4, RZ ;  /* 0x0000000417177210 */ /* 0x000fe20007ffe0ff */
[----:B------:R-:W-:Y:S01]  /*0810*/  STL.64 [R1+0x100], R26 ;  /* 0x0001001a01007387 */ /* 0x000fe20000100a00 */
[----:B------:R-:W-:-:S02]  /*0820*/  IMAD.MOV.U32 R6, RZ, RZ, R24 ;  /* 0x000000ffff067224 */ /* 0x000fc400078e0018 */
[----:B------:R-:W-:Y:S01]  /*0830*/  IMAD.MOV.U32 R7, RZ, RZ, R2 ;  /* 0x000000ffff077224 */ /* 0x000fe200078e0002 */
[----:B------:R-:W3:Y:S01]  /*0840*/  LDS R0, [R3] ;  /* 0x0000000003007984 */ /* 0x000ee20000000800 */
[----:B-1----:R-:W-:Y:S01]  /*0850*/  MOV R4, UR4 ;  /* 0x0000000400047c02 */ /* 0x002fe20008000f00 */
[----:B------:R-:W-:Y:S02]  /*0860*/  IMAD.U32 R5, RZ, RZ, UR5 ;  /* 0x00000005ff057e24 */ /* 0x000fe4000f8e00ff */
[----:B---3--:R-:W-:-:S04]  /*0870*/  IMAD R0, R0, 0x4, R23 ;  /* 0x0000000400007824 */ /* 0x008fc800078e0217 */
[----:B------:R1:W3:Y:S02]  /*0880*/  LDC R18, c[0x3][R0] ;  /* 0x00c0000000127b82 */ /* 0x0002e40000000800 */
[----:B-1----:R-:W-:Y:S01]  /*0890*/  P2R R0, PR, RZ, 0x1 ;  /* 0x00000001ff007803 */ /* 0x002fe20000000000 */
[----:B--23--:R0:W-:Y:S06]  /*08a0*/  STL [R1+0x108], R18 ;  /* 0x0001081201007387 */ /* 0x00c1ec0000100800 */
[----:B------:R-:W-:-:S07]  /*08b0*/  LEPC R20, `(.L_x_8) ;  /* 0x000000001014794e */ /* 0x000fce0000000000 */
[----:B0-----:R-:W-:Y:S05]  /*08c0*/  CALL.ABS.NOINC R8 ;  /* 0x0000000008007343 */ /* 0x001fea0003c00000 */
.L_x_8:
[----:B------:R-:W0:Y:S01]  /*08d0*/  LDS R0, [R28] ;  /* 0x000000001c007984 */ /* 0x000e220000000800 */
[C---:B------:R-:W-:Y:S01]  /*08e0*/  SHF.L.U32 R3, R30.reuse, 0x5, RZ ;  /* 0x000000051e037819 */ /* 0x040fe200000006ff */
[----:B------:R-:W-:Y:S01]  /*08f0*/  IMAD.MOV.U32 R9, RZ, RZ, 0x1 ;  /* 0x00000001ff097424 */ /* 0x000fe200078e00ff */
[----:B------:R1:W2:Y:S01]  /*0900*/  LDC.64 R10, c[0x4][R22] ;  /* 0x01000000160a7b82 */ /* 0x0002a20000000a00 */
[----:B------:R-:W3:Y:S01]  /*0910*/  LDCU.64 UR4, c[0x4][0x10] ;  /* 0x01000200ff0477ac */ /* 0x000ee20008000a00 */
[----:B------:R-:W-:Y:S01]  /*0920*/  LOP3.LUT R4, R3, 0xffc0, RZ, 0xc0, !PT ;  /* 0x0000ffc003047812 */ /* 0x000fe200078ec0ff */
[----:B------:R-:W-:Y:S02]  /*0930*/  IMAD.MOV.U32 R6, RZ, RZ, R24 ;  /* 0x000000ffff067224 */ /* 0x000fe400078e0018 */
[----:B------:R-:W-:Y:S02]  /*0940*/  IMAD.MOV.U32 R7, RZ, RZ, R2 ;  /* 0x000000ffff077224 */ /* 0x000fe400078e0002 */
[----:B------:R-:W-:Y:S01]  /*0950*/  IMAD.IADD R23, R29, 0x1, R4 ;  /* 0x000000011d177824 */ /* 0x000fe200078e0204 */
[----:B------:R-:W-:-:S04]  /*0960*/  LOP3.LUT R4, R30, 0x7fe, RZ, 0xc0, !PT ;  /* 0x000007fe1e047812 */ /* 0x000fc800078ec0ff */
[----:B------:R-:W-:Y:S02]  /*0970*/  IADD3 R19, PT, PT, R19, R4, RZ ;  /* 0x0000000413137210 */ /* 0x000fe40007ffe0ff */
[----:B---3--:R-:W-:Y:S01]  /*0980*/  MOV R4, UR4 ;  /* 0x0000000400047c02 */ /* 0x008fe20008000f00 */
[----:B------:R-:W-:Y:S02]  /*0990*/  IMAD.U32 R5, RZ, RZ, UR5 ;  /* 0x00000005ff057e24 */ /* 0x000fe4000f8e00ff */
[----:B0-----:R-:W-:Y:S02]  /*09a0*/  IMAD R3, R0, 0x4, R23 ;  /* 0x0000000400037824 */ /* 0x001fe400078e0217 */
[----:B------:R-:W-:Y:S02]  /*09b0*/  IMAD R0, R18, 0x8, R27 ;  /* 0x0000000812007824 */ /* 0x000fe400078e021b */
[----:B------:R-:W0:Y:S01]  /*09c0*/  LDC R26, c[0x3][R3] ;  /* 0x00c00000031a7b82 */ /* 0x000e220000000800 */
[----:B------:R-:W-:-:S02]  /*09d0*/  IMAD.MOV.U32 R18, RZ, RZ, R16 ;  /* 0x000000ffff127224 */ /* 0x000fc400078e0010 */
[----:B------:R-:W-:-:S05]  /*09e0*/  IMAD R0, R0, 0x4, R1 ;  /* 0x0000000400007824 */ /* 0x000fca00078e0201 */
[----:B------:R1:W-:Y:S04]  /*09f0*/  STL [R0], R9 ;  /* 0x0000000900007387 */ /* 0x0003e80000100800 */
[----:B------:R1:W-:Y:S04]  /*0a00*/  STL.64 [R1+0x100], R18 ;  /* 0x0001001201007387 */ /* 0x0003e80000100a00 */
[----:B0-2---:R1:W-:Y:S02]  /*0a10*/  STL [R1+0x108], R26 ;  /* 0x0001081a01007387 */ /* 0x0053e40000100800 */
[----:B------:R-:W-:-:S07]  /*0a20*/  LEPC R20, `(.L_x_9) ;  /* 0x000000001014794e */ /* 0x000fce0000000000 */
[----:B-1----:R-:W-:Y:S05]  /*0a30*/  CALL.ABS.NOINC R10 ;  /* 0x000000000a007343 */ /* 0x002fea0003c00000 */
.L_x_9:
[----:B------:R-:W-:Y:S01]  /*0a40*/  LEA R26, R26, R19, 0x3 ;  /* 0x000000131a1a7211 */ /* 0x000fe200078e18ff */
[----:B------:R-:W-:Y:S01]  /*0a50*/  IMAD.MOV.U32 R3, RZ, RZ, 0x1 ;  /* 0x00000001ff037424 */ /* 0x000fe200078e00ff */
[----:B------:R-:W-:-:S03]  /*0a60*/  ISETP.GT.U32.AND P6, PT, R30, 0x3, PT ;  /* 0x000000031e00780c */ /* 0x000fc60003fc4070 */
[----:B------:R-:W-:-:S05]  /*0a70*/  IMAD R26, R26, 0x4, R1 ;  /* 0x000000041a1a7824 */ /* 0x000fca00078e0201 */
[----:B------:R2:W-:Y:S05]  /*0a80*/  STL [R26], R3 ;  /* 0x000000031a007387 */ /* 0x0005ea0000100800 */
[----:B------:R-:W-:Y:S05]  /*0a90*/  @P6 BRA `(.L_x_5) ;  /* 0x00000004005c6947 */ /* 0x000fea0003800000 */
[C---:B------:R-:W-:Y:S01]  /*0aa0*/  IMAD R18, R17.reuse, 0x4, R28 ;  /* 0x0000000411127824 */ /* 0x040fe200078e021c */
[C---:B------:R-:W-:Y:S01]  /*0ab0*/  SHF.L.U32 R2, R17.reuse, 0x5, RZ ;  /* 0x0000000511027819 */ /* 0x040fe200000006ff */
[----:B------:R-:W-:Y:S01]  /*0ac0*/  IMAD.IADD R27, R17, 0x1, R19 ;  /* 0x00000001111b7824 */ /* 0x000fe200078e0213 */
[----:B--2---:R-:W-:Y:S01]  /*0ad0*/  MOV R26, R16 ;  /* 0x00000010001a7202 */ /* 0x004fe20000000f00 */
[----:B------:R0:W1:Y:S01]  /*0ae0*/  LDC.64 R8, c[0x4][R22] ;  /* 0x0100000016087b82 */ /* 0x0000620000000a00 */
[----:B------:R-:W2:Y:S01]  /*0af0*/  LDS R0, [R18] ;  /* 0x0000000012007984 */ /* 0x000ea20000000800 */
[----:B------:R-:W-:Y:S01]  /*0b00*/  IMAD.IADD R23, R2, 0x1, R23 ;  /* 0x0000000102177824 */ /* 0x000fe200078e0217 */
[----:B------:R-:W3:Y:S01]  /*0b10*/  LDCU.64 UR4, c[0x4][0x10] ;  /* 0x01000200ff0477ac */ /* 0x000ee20008000a00 */
[----:B------:R-:W-:Y:S01]  /*0b20*/  IADD3 R24, P0, PT, R33, 0x100, RZ ;  /* 0x0000010021187810 */ /* 0x000fe20007f1e0ff */
[----:B------:R0:W-:Y:S03]  /*0b30*/  STL.64 [R1+0x100], R26 ;  /* 0x0001001a01007387 */ /* 0x0001e60000100a00 */
[----:B------:R-:W-:Y:S01]  /*0b40*/  MOV R6, R24 ;  /* 0x0000001800067202 */ /* 0x000fe20000000f00 */
[----:B------:R-:W-:-:S04]  /*0b50*/  IMAD.X R2, RZ, RZ, R32, P0 ;  /* 0x000000ffff027224 */ /* 0x000fc800000e0620 */
[----:B------:R-:W-:Y:S02]  /*0b60*/  IMAD.MOV.U32 R7, RZ, RZ, R2 ;  /* 0x000000ffff077224 */ /* 0x000fe400078e0002 */
[----:B---3--:R-:W-:Y:S02]  /*0b70*/  IMAD.U32 R4, RZ, RZ, UR4 ;  /* 0x00000004ff047e24 */ /* 0x008fe4000f8e00ff */
[----:B------:R-:W-:Y:S02]  /*0b80*/  IMAD.U32 R5, RZ, RZ, UR5 ;  /* 0x00000005ff057e24 */ /* 0x000fe4000f8e00ff */
[----:B--2---:R-:W-:-:S04]  /*0b90*/  IMAD R0, R0, 0x4, R23 ;  /* 0x0000000400007824 */ /* 0x004fc800078e0217 */
[----:B------:R-:W2:Y:S02]  /*0ba0*/  LDC R34, c[0x3][R0] ;  /* 0x00c0000000227b82 */ /* 0x000ea40000000800 */
[----:B-12---:R0:W-:Y:S02]  /*0bb0*/  STL [R1+0x108], R34 ;  /* 0x0001082201007387 */ /* 0x0061e40000100800 */
[----:B------:R-:W-:-:S07]  /*0bc0*/  LEPC R20, `(.L_x_10) ;  /* 0x000000001014794e */ /* 0x000fce0000000000 */
[----:B0-----:R-:W-:Y:S05]  /*0bd0*/  CALL.ABS.NOINC R8 ;  /* 0x0000000008007343 */ /* 0x001fea0003c00000 */
.L_x_10:
[C---:B------:R-:W-:Y:S01]  /*0be0*/  IMAD R36, R17.reuse, 0x4, R18 ;  /* 0x0000000411247824 */ /* 0x040fe200078e0212 */
[----:B------:R-:W-:Y:S01]  /*0bf0*/  LEA R0, R34, R27, 0x3 ;  /* 0x0000001b22007211 */ /* 0x000fe200078e18ff */
[C---:B------:R-:W-:Y:S01]  /*0c00*/  IMAD R3, R17.reuse, 0x20, R23 ;  /* 0x0000002011037824 */ /* 0x040fe200078e0217 */
[----:B------:R-:W-:Y:S01]  /*0c10*/  MOV R26, R16 ;  /* 0x00000010001a7202 */ /* 0x000fe20000000f00 */
[----:B------:R-:W-:Y:S01]  /*0c20*/  IMAD.IADD R27, R17, 0x1, R27 ;  /* 0x00000001111b7824 */ /* 0x000fe200078e021b */
[----:B------:R-:W0:Y:S01]  /*0c30*/  LDS R18, [R36] ;  /* 0x0000000024127984 */ /* 0x000e220000000800 */
[----:B------:R-:W-:Y:S01]  /*0c40*/  IMAD R0, R0, 0x4, R1 ;  /* 0x0000000400007824 */ /* 0x000fe200078e0201 */
[----:B------:R1:W2:Y:S01]  /*0c50*/  LDC.64 R8, c[0x4][R22] ;  /* 0x0100000016087b82 */ /* 0x0002a20000000a00 */
[----:B------:R-:W3:Y:S01]  /*0c60*/  LDCU.64 UR4, c[0x4][0x10] ;  /* 0x01000200ff0477ac */ /* 0x000ee20008000a00 */
[----:B------:R-:W-:Y:S01]  /*0c70*/  IMAD.MOV.U32 R6, RZ, RZ, R24 ;  /* 0x000000ffff067224 */ /* 0x000fe200078e0018 */
[----:B------:R-:W-:Y:S01]  /*0c80*/  MOV R7, R2 ;  /* 0x0000000200077202 */ /* 0x000fe20000000f00 */
[----:B---3--:R-:W-:-:S02]  /*0c90*/  IMAD.U32 R4, RZ, RZ, UR4 ;  /* 0x00000004ff047e24 */ /* 0x008fc4000f8e00ff */
[----:B------:R-:W-:Y:S02]  /*0ca0*/  IMAD.U32 R5, RZ, RZ, UR5 ;  /* 0x00000005ff057e24 */ /* 0x000fe4000f8e00ff */
[----:B0-----:R-:W-:Y:S02]  /*0cb0*/  IMAD R18, R18, 0x4, R3 ;  /* 0x0000000412127824 */ /* 0x001fe400078e0203 */
[----:B------:R-:W-:-:S04]  /*0cc0*/  IMAD.MOV.U32 R3, RZ, RZ, 0x1 ;  /* 0x00000001ff037424 */ /* 0x000fc800078e00ff */
[----:B------:R-:W0:Y:S01]  /*0cd0*/  LDC R18, c[0x3][R18] ;  /* 0x00c0000012127b82 */ /* 0x000e220000000800 */
[----:B------:R1:W-:Y:S04]  /*0ce0*/  STL [R0], R3 ;  /* 0x0000000300007387 */ /* 0x0003e80000100800 */
[----:B------:R1:W-:Y:S04]  /*0cf0*/  STL.64 [R1+0x100], R26 ;  /* 0x0001001a01007387 */ /* 0x0003e80000100a00 */
[----:B0-2---:R1:W-:Y:S02]  /*0d00*/  STL [R1+0x108], R18 ;  /* 0x0001081201007387 */ /* 0x0053e40000100800 */
[----:B------:R-:W-:-:S07]  /*0d10*/  LEPC R20, `(.L_x_11) ;  /* 0x000000001014794e */ /* 0x000fce0000000000 */
[----:B-1----:R-:W-:Y:S05]  /*0d20*/  CALL.ABS.NOINC R8 ;  /* 0x0000000008007343 */ /* 0x002fea0003c00000 */
.L_x_11:
[C---:B------:R-:W-:Y:S01]  /*0d30*/  IMAD R36, R17.reuse, 0x4, R36 ;  /* 0x0000000411247824 */ /* 0x040fe200078e0224 */
[----:B------:R0:W1:Y:S01]  /*0d40*/  LDC.64 R8, c[0x4][R22] ;  /* 0x0100000016087b82 */ /* 0x0000620000000a00 */
[----:B------:R-:W-:Y:S01]  /*0d50*/  IMAD.IADD R19, R17, 0x1, R27 ;  /* 0x0000000111137824 */ /* 0x000fe200078e021b */
[----:B------:R-:W2:Y:S01]  /*0d60*/  LDCU.64 UR4, c[0x4][0x10] ;  /* 0x01000200ff0477ac */ /* 0x000ea20008000a00 */
[----:B------:R-:W-:Y:S01]  /*0d70*/  IMAD.MOV.U32 R3, RZ, RZ, 0x1 ;  /* 0x00000001ff037424 */ /* 0x000fe200078e00ff */
[----:B------:R-:W3:Y:S01]  /*0d80*/  LDS R0, [R36] ;  /* 0x0000000024007984 */ /* 0x000ee20000000800 */
[----:B------:R-:W-:Y:S01]  /*0d90*/  IMAD.MOV.U32 R6, RZ, RZ, R24 ;  /* 0x000000ffff067224 */ /* 0x000fe200078e0018 */
[----:B------:R-:W-:Y:S01]  /*0da0*/  MOV R7, R2 ;  /* 0x0000000200077202 */ /* 0x000fe20000000f00 */
[----:B--2---:R-:W-:Y:S02]  /*0db0*/  IMAD.U32 R4, RZ, RZ, UR4 ;  /* 0x00000004ff047e24 */ /* 0x004fe4000f8e00ff */
[----:B------:R-:W-:-:S02]  /*0dc0*/  IMAD.U32 R5, RZ, RZ, UR5 ;  /* 0x00000005ff057e24 */ /* 0x000fc4000f8e00ff */
[----:B---3--:R-:W-:-:S05]  /*0dd0*/  IMAD.SHL.U32 R0, R0, 0x4, RZ ;  /* 0x0000000400007824 */ /* 0x008fca00078e00ff */
[----:B------:R-:W-:Y:S01]  /*0de0*/  LEA R26, R19, R0, 0x5 ;  /* 0x00000000131a7211 */ /* 0x000fe200078e28ff */
[----:B------:R-:W-:Y:S01]  /*0df0*/  IMAD R0, R18, 0x8, R27 ;  /* 0x0000000812007824 */ /* 0x000fe200078e021b */
[----:B------:R-:W-:-:S03]  /*0e00*/  MOV R18, R16 ;  /* 0x0000001000127202 */ /* 0x000fc60000000f00 */
[----:B------:R-:W-:Y:S01]  /*0e10*/  IMAD R0, R0, 0x4, R1 ;  /* 0x0000000400007824 */ /* 0x000fe200078e0201 */
[----:B------:R-:W2:Y:S04]  /*0e20*/  LDC R26, c[0x3][R26] ;  /* 0x00c000001a1a7b82 */ /* 0x000ea80000000800 */
[----:B------:R0:W-:Y:S04]  /*0e30*/  STL [R0], R3 ;  /* 0x0000000300007387 */ /* 0x0001e80000100800 */
[----:B------:R0:W-:Y:S04]  /*0e40*/  STL.64 [R1+0x100], R18 ;  /* 0x0001001201007387 */ /* 0x0001e80000100a00 */
[----:B-12---:R0:W-:Y:S02]  /*0e50*/  STL [R1+0x108], R26 ;  /* 0x0001081a01007387 */ /* 0x0061e40000100800 */
[----:B------:R-:W-:-:S07]  /*0e60*/  LEPC R20, `(.L_x_12) ;  /* 0x000000001014794e */ /* 0x000fce0000000000 */
[----:B0-----:R-:W-:Y:S05]  /*0e70*/  CALL.ABS.NOINC R8 ;  /* 0x0000000008007343 */ /* 0x001fea0003c00000 */
.L_x_12:
[C---:B------:R-:W-:Y:S01]  /*0e80*/  IMAD R4, R17.reuse, 0x4, R36 ;  /* 0x0000000411047824 */ /* 0x040fe200078e0224 */
[----:B------:R-:W0:Y:S01]  /*0e90*/  LDC.64 R22, c[0x4][R22] ;  /* 0x0100000016167b82 */ /* 0x000e220000000a00 */
[----:B------:R-:W-:Y:S01]  /*0ea0*/  IMAD.IADD R27, R17, 0x1, R19 ;  /* 0x00000001111b7824 */ /* 0x000fe200078e0213 */
[----:B------:R-:W1:Y:S01]  /*0eb0*/  LDCU.64 UR4, c[0x4][0x10] ;  /* 0x01000200ff0477ac */ /* 0x000e620008000a00 */
[----:B------:R-:W-:Y:S01]  /*0ec0*/  IMAD.MOV.U32 R9, RZ, RZ, 0x1 ;  /* 0x00000001ff097424 */ /* 0x000fe200078e00ff */
[----:B------:R-:W-:Y:S01]  /*0ed0*/  MOV R7, R2 ;  /* 0x0000000200077202 */ /* 0x000fe20000000f00 */
[----:B------:R-:W2:Y:S01]  /*0ee0*/  LDS R4, [R4] ;  /* 0x0000000004047984 */ /* 0x000ea20000000800 */
[----:B------:R-:W-:Y:S02]  /*0ef0*/  IMAD.MOV.U32 R6, RZ, RZ, R24 ;  /* 0x000000ffff067224 */ /* 0x000fe400078e0018 */
[----:B-1----:R-:W-:Y:S02]  /*0f00*/  IMAD.U32 R5, RZ, RZ, UR5 ;  /* 0x00000005ff057e24 */ /* 0x002fe4000f8e00ff */
[----:B--2---:R-:W-:-:S02]  /*0f10*/  IMAD.SHL.U32 R0, R4, 0x4, RZ ;  /* 0x0000000404007824 */ /* 0x004fc400078e00ff */
[----:B------:R-:W-:-:S03]  /*0f20*/  IMAD.U32 R4, RZ, RZ, UR4 ;  /* 0x00000004ff047e24 */ /* 0x000fc6000f8e00ff */
[----:B------:R-:W-:Y:S01]  /*0f30*/  LEA R3, R27, R0, 0x5 ;  /* 0x000000001b037211 */ /* 0x000fe200078e28ff */
[----:B------:R-:W-:Y:S01]  /*0f40*/  IMAD R0, R26, 0x8, R19 ;  /* 0x000000081a007824 */ /* 0x000fe200078e0213 */
[----:B------:R-:W-:Y:S02]  /*0f50*/  MOV R26, R16 ;  /* 0x00000010001a7202 */ /* 0x000fe40000000f00 */
[----:B------:R-:W1:Y:S01]  /*0f60*/  LDC R18, c[0x3][R3] ;  /* 0x00c0000003127b82 */ /* 0x000e620000000800 */
[----:B------:R-:W-:-:S05]  /*0f70*/  IMAD R0, R0, 0x4, R1 ;  /* 0x0000000400007824 */ /* 0x000fca00078e0201 */
[----:B------:R2:W-:Y:S04]  /*0f80*/  STL [R0], R9 ;  /* 0x0000000900007387 */ /* 0x0005e80000100800 */
[----:B------:R2:W-:Y:S04]  /*0f90*/  STL.64 [R1+0x100], R26 ;  /* 0x0001001a01007387 */ /* 0x0005e80000100a00 */
[----:B01----:R2:W-:Y:S02]  /*0fa0*/  STL [R1+0x108], R18 ;  /* 0x0001081201007387 */ /* 0x0035e40000100800 */
[----:B------:R-:W-:-:S07]  /*0fb0*/  LEPC R20, `(.L_x_13) ;  /* 0x000000001014794e */ /* 0x000fce0000000000 */
[----:B--2---:R-:W-:Y:S05]  /*0fc0*/  CALL.ABS.NOINC R22 ;  /* 0x0000000016007343 */ /* 0x004fea0003c00000 */
.L_x_13:
[----:B------:R-:W-:Y:S02]  /*0fd0*/  IMAD R18, R18, 0x8, R27 ;  /* 0x0000000812127824 */ /* 0x000fe400078e021b */
[----:B------:R-:W-:Y:S02]  /*0fe0*/  IMAD.MOV.U32 R3, RZ, RZ, 0x1 ;  /* 0x00000001ff037424 */ /* 0x000fe400078e00ff */
[----:B------:R-:W-:-:S05]  /*0ff0*/  IMAD R18, R18, 0x4, R1 ;  /* 0x0000000412127824 */ /* 0x000fca00078e0201 */
[----:B------:R3:W-:Y:S02]  /*1000*/  STL [R18], R3 ;  /* 0x0000000312007387 */ /* 0x0007e40000100800 */
.L_x_5:
[----:B------:R-:W-:Y:S05]  /*1010*/  BSYNC.RECONVERGENT B6 ;  /* 0x0000000000067941 */ /* 0x000fea0003800200 */
.L_x_4:
[----:B------:R-:W-:Y:S01]  /*1020*/  HFMA2 R23, -RZ, RZ, 0, 0 ;  /* 0x00000000ff177431 */ /* 0x000fe200000001ff */
[----:B------:R-:W-:Y:S01]  /*1030*/  BSSY.RECONVERGENT B7, `(.L_x_14) ;  /* 0x000019d000077945 */ /* 0x000fe20003800200 */
[----:B------:R-:W-:-:S07]  /*1040*/  PRMT R27, RZ, 0x7610, R27 ;  /* 0x00007610ff1b7816 */ /* 0x000fce000000001b */
.L_x_65:
[----:B-12---:R-:W-:-:S04]  /*1050*/  IMAD.SHL.U32 R26, R23, 0x8, RZ ;  /* 0x00000008171a7824 */ /* 0x006fc800078e00ff */
[----:B------:R-:W-:-:S05]  /*1060*/  IMAD R26, R26, 0x4, R1 ;  /* 0x000000041a1a7824 */ /* 0x000fca00078e0201 */
[----:B------:R-:W2:Y:S01]  /*1070*/  LDL R25, [R26] ;  /* 0x000000001a197983 */ /* 0x000ea20000100800 */
[----:B------:R-:W-:Y:S01]  /*1080*/  UMOV UR4, 0x100 ;  /* 0x0000010000047882 */ /* 0x000fe20000000000 */
[----:B------:R-:W-:Y:S01]  /*1090*/  BSSY.RECONVERGENT B6, `(.L_x_15) ;  /* 0x0000018000067945 */ /* 0x000fe20003800200 */
[----:B0--3--:R-:W-:Y:S01]  /*10a0*/  LEA R18, R23, UR4, 0x5 ;  /* 0x0000000417127c11 */ /* 0x009fe2000f8e28ff */
[----:B------:R-:W-:Y:S01]  /*10b0*/  IMAD.MOV.U32 R40, RZ, RZ, RZ ;  /* 0x000000ffff287224 */ /* 0x000fe200078e00ff */
[----:B------:R-:W-:Y:S01]  /*10c0*/  MOV R39, 0x8 ;  /* 0x0000000800277802 */ /* 0x000fe20000000f00 */
[----:B------:R-:W-:Y:S01]  /*10d0*/  IMAD.MOV.U32 R19, RZ, RZ, 0x8 ;  /* 0x00000008ff137424 */ /* 0x000fe200078e00ff */
[----:B--2---:R-:W-:-:S13]  /*10e0*/  ISETP.NE.AND P0, PT, R25, 0x1, PT ;  /* 0x000000011900780c */ /* 0x004fda0003f05270 */
[----:B----4-:R-:W-:Y:S05]  /*10f0*/  @P0 BRA `(.L_x_16) ;  /* 0x0000000000440947 */ /* 0x010fea0003800000 */
[----:B------:R-:W-:Y:S01]  /*1100*/  MOV R8, 0x0 ;  /* 0x0000000000087802 */ /* 0x000fe20000000f00 */
[----:B------:R-:W-:Y:S01]  /*1110*/  IMAD.MOV.U32 R22, RZ, RZ, R16 ;  /* 0x000000ffff167224 */ /* 0x000fe200078e0010 */
[----:B------:R0:W-:Y:S01]  /*1120*/  STL [R1+0x108], RZ ;  /* 0x000108ff01007387 */ /* 0x0001e20000100800 */
[----:B------:R-:W1:Y:S01]  /*1130*/  LDCU.64 UR4, c[0x4][0x18] ;  /* 0x01000300ff0477ac */ /* 0x000e620008000a00 */
[----:B------:R-:W-:Y:S02]  /*1140*/  IMAD.MOV.U32 R6, RZ, RZ, R24 ;  /* 0x000000ffff067224 */ /* 0x000fe400078e0018 */
[----:B------:R0:W-:Y:S01]  /*1150*/  STL.64 [R1+0x100], R22 ;  /* 0x0001001601007387 */ /* 0x0001e20000100a00 */
[----:B------:R-:W2:Y:S01]  /*1160*/  LDC.64 R8, c[0x4][R8] ;  /* 0x0100000008087b82 */ /* 0x000ea20000000a00 */
[----:B------:R-:W-:Y:S02]  /*1170*/  IMAD.MOV.U32 R7, RZ, RZ, R2 ;  /* 0x000000ffff077224 */ /* 0x000fe400078e0002 */
[----:B-1----:R-:W-:Y:S01]  /*1180*/  IMAD.U32 R4, RZ, RZ, UR4 ;  /* 0x00000004ff047e24 */ /* 0x002fe2000f8e00ff */
[----:B0-----:R-:W-:-:S07]  /*1190*/  MOV R5, UR5 ;  /* 0x0000000500057c02 */ /* 0x001fce0008000f00 */
[----:B------:R-:W-:-:S07]  /*11a0*/  LEPC R20, `(.L_x_17) ;  /* 0x000000001014794e */ /* 0x000fce0000000000 */
[----:B--2---:R-:W-:Y:S05]  /*11b0*/  CALL.ABS.NOINC R8 ;  /* 0x0000000008007343 */ /* 0x004fea0003c00000 */
.L_x_17:
[----:B------:R-:W0:Y:S01]  /*11c0*/  LDC R39, c[0x3][R18] ;  /* 0x00c0000012277b82 */ /* 0x000e220000000800 */
[----:B------:R-:W-:Y:S01]  /*11d0*/  IMAD.MOV.U32 R40, RZ, RZ, 0x1 ;  /* 0x00000001ff287424 */ /* 0x000fe200078e00ff */
[C---:B0-----:R-:W-:Y:S02]  /*11e0*/  ISETP.GE.AND P0, PT, R39.reuse, 0x8, PT ;  /* 0x000000082700780c */ /* 0x041fe40003f06270 */
[----:B------:R-:W-:Y:S02]  /*11f0*/  VIMNMX R39, PT, PT, R39, 0x8, PT ;  /* 0x0000000827277848 */ /* 0x000fe40003fe0100 */
[----:B------:R-:W-:-:S09]  /*1200*/  SEL R19, RZ, 0x8, !P0 ;  /* 0x00000008ff137807 */ /* 0x000fd20004000000 */
.L_x_16:
[----:B------:R-:W-:Y:S05]  /*1210*/  BSYNC.RECONVERGENT B6 ;  /* 0x0000000000067941 */ /* 0x000fea0003800200 */
.L_x_15:
[----:B------:R-:W2:Y:S01]  /*1220*/  LDL R34, [R26+0x4] ;  /* 0x000004001a227983 */ /* 0x000ea20000100800 */
[----:B------:R-:W-:Y:S01]  /*1230*/  BSSY.RECONVERGENT B6, `(.L_x_18) ;  /* 0x0000015000067945 */ /* 0x000fe20003800200 */
[----:B--2---:R-:W-:-:S13]  /*1240*/  ISETP.NE.AND P0, PT, R34, 0x1, PT ;  /* 0x000000012200780c */ /* 0x004fda0003f05270 */
[----:B------:R-:W-:Y:S05]  /*1250*/  @P0 BRA `(.L_x_19) ;  /* 0x0000000000480947 */ /* 0x000fea0003800000 */
[----:B------:R-:W-:Y:S01]  /*1260*/  MOV R8, 0x0 ;  /* 0x0000000000087802 */ /* 0x000fe20000000f00 */
[----:B------:R-:W-:Y:S01]  /*1270*/  IMAD.MOV.U32 R0, RZ, RZ, 0x1 ;  /* 0x00000001ff007424 */ /* 0x000fe200078e00ff */
[----:B------:R-:W-:Y:S01]  /*1280*/  MOV R22, R16 ;  /* 0x0000001000167202 */ /* 0x000fe20000000f00 */
[----:B------:R-:W0:Y:S01]  /*1290*/  LDCU.64 UR4, c[0x4][0x18] ;  /* 0x01000300ff0477ac */ /* 0x000e220008000a00 */
[----:B------:R-:W-:Y:S01]  /*12a0*/  MOV R6, R24 ;  /* 0x0000001800067202 */ /* 0x000fe20000000f00 */
[----:B------:R-:W-:Y:S01]  /*12b0*/  IMAD.MOV.U32 R7, RZ, RZ, R2 ;  /* 0x000000ffff077224 */ /* 0x000fe200078e0002 */
[----:B------:R1:W-:Y:S01]  /*12c0*/  STL [R1+0x108], R0 ;  /* 0x0001080001007387 */ /* 0x0003e20000100800 */
[----:B------:R-:W2:Y:S03]  /*12d0*/  LDC.64 R8, c[0x4][R8] ;  /* 0x0100000008087b82 */ /* 0x000ea60000000a00 */
[----:B------:R1:W-:Y:S01]  /*12e0*/  STL.64 [R1+0x100], R22 ;  /* 0x0001001601007387 */ /* 0x0003e20000100a00 */
[----:B0-----:R-:W-:-:S02]  /*12f0*/  IMAD.U32 R4, RZ, RZ, UR4 ;  /* 0x00000004ff047e24 */ /* 0x001fc4000f8e00ff */
[----:B-1----:R-:W-:-:S07]  /*1300*/  IMAD.U32 R5, RZ, RZ, UR5 ;  /* 0x00000005ff057e24 */ /* 0x002fce000f8e00ff */
[----:B------:R-:W-:-:S07]  /*1310*/  LEPC R20, `(.L_x_20) ;  /* 0x000000001014794e */ /* 0x000fce0000000000 */
[----:B--2---:R-:W-:Y:S05]  /*1320*/  CALL.ABS.NOINC R8 ;  /* 0x0000000008007343 */ /* 0x004fea0003c00000 */
.L_x_20:
[----:B------:R-:W0:Y:S01]  /*1330*/  LDC R0, c[0x3][R18+0x4] ;  /* 0x00c0010012007b82 */ /* 0x000e220000000800 */
[----:B------:R-:W-:Y:S01]  /*1340*/  VIADD R40, R40, 0x1 ;  /* 0x0000000128287836 */ /* 0x000fe20000000000 */
[----:B0-----:R-:W-:Y:S02]  /*1350*/  ISETP.GE.AND P0, PT, R0, R39, PT ;  /* 0x000000270000720c */ /* 0x001fe40003f06270 */
[----:B------:R-:W-:Y:S02]  /*1360*/  VIMNMX R39, PT, PT, R39, R0, PT ;  /* 0x0000000027277248 */ /* 0x000fe40003fe0100 */
[----:B------:R-:W-:-:S09]  /*1370*/  SEL R19, R19, 0x1, P0 ;  /* 0x0000000113137807 */ /* 0x000fd20000000000 */
.L_x_19:
[----:B------:R-:W-:Y:S05]  /*1380*/  BSYNC.RECONVERGENT B6 ;  /* 0x0000000000067941 */ /* 0x000fea0003800200 */
.L_x_18:
[----:B------:R-:W2:Y:S01]  /*1390*/  LDL R35, [R26+0x8] ;  /* 0x000008001a237983 */ /* 0x000ea20000100800 */
[----:B------:R-:W-:Y:S01]  /*13a0*/  BSSY.RECONVERGENT B6, `(.L_x_21) ;  /* 0x0000015000067945 */ /* 0x000fe20003800200 */
[----:B--2---:R-:W-:-:S13]  /*13b0*/  ISETP.NE.AND P0, PT, R35, 0x1, PT ;  /* 0x000000012300780c */ /* 0x004fda0003f05270 */
[----:B------:R-:W-:Y:S05]  /*13c0*/  @P0 BRA `(.L_x_22) ;  /* 0x0000000000480947 */ /* 0x000fea0003800000 */
[----:B------:R-:W-:Y:S01]  /*13d0*/  HFMA2 R0, -RZ, RZ, 0, 1.1920928955078125e-07 ;  /* 0x00000002ff007431 */ /* 0x000fe200000001ff */
[----:B------:R-:W-:Y:S01]  /*13e0*/  MOV R8, 0x0 ;  /* 0x0000000000087802 */ /* 0x000fe20000000f00 */
[----:B------:R-:W-:Y:S01]  /*13f0*/  IMAD.MOV.U32 R22, RZ, RZ, R16 ;  /* 0x000000ffff167224 */ /* 0x000fe200078e0010 */
[----:B------:R-:W0:Y:S01]  /*1400*/  LDCU.64 UR4, c[0x4][0x18] ;  /* 0x01000300ff0477ac */ /* 0x000e220008000a00 */
[----:B------:R-:W-:Y:S01]  /*1410*/  IMAD.MOV.U32 R6, RZ, RZ, R24 ;  /* 0x000000ffff067224 */ /* 0x000fe200078e0018 */
[----:B------:R-:W-:Y:S02]  /*1420*/  MOV R7, R2 ;  /* 0x0000000200077202 */ /* 0x000fe40000000f00 */
[----:B------:R1:W-:Y:S01]  /*1430*/  STL.64 [R1+0x100], R22 ;  /* 0x0001001601007387 */ /* 0x0003e20000100a00 */
[----:B------:R-:W2:Y:S03]  /*1440*/  LDC.64 R8, c[0x4][R8] ;  /* 0x0100000008087b82 */ /* 0x000ea60000000a00 */
[----:B------:R1:W-:Y:S01]  /*1450*/  STL [R1+0x108], R0 ;  /* 0x0001080001007387 */ /* 0x0003e20000100800 */
[----:B0-----:R-:W-:-:S02]  /*1460*/  IMAD.U32 R4, RZ, RZ, UR4 ;  /* 0x00000004ff047e24 */ /* 0x001fc4000f8e00ff */
[----:B-1----:R-:W-:-:S07]  /*1470*/  IMAD.U32 R5, RZ, RZ, UR5 ;  /* 0x00000005ff057e24 */ /* 0x002fce000f8e00ff */
[----:B------:R-:W-:-:S07]  /*1480*/  LEPC R20, `(.L_x_23) ;  /* 0x000000001014794e */ /* 0x000fce0000000000 */
[----:B--2---:R-:W-:Y:S05]  /*1490*/  CALL.ABS.NOINC R8 ;  /* 0x0000000008007343 */ /* 0x004fea0003c00000 */
.L_x_23:
[----:B------:R-:W0:Y:S01]  /*14a0*/  LDC R0, c[0x3][R18+0x8] ;  /* 0x00c0020012007b82 */ /* 0x000e220000000800 */
[----:B------:R-:W-:Y:S01]  /*14b0*/  VIADD R40, R40, 0x1 ;  /* 0x0000000128287836 */ /* 0x000fe20000000000 */
[----:B0-----:R-:W-:Y:S02]  /*14c0*/  ISETP.GE.AND P0, PT, R0, R39, PT ;  /* 0x000000270000720c */ /* 0x001fe40003f06270 */
[----:B------:R-:W-:Y:S02]  /*14d0*/  VIMNMX R39, PT, PT, R39, R0, PT ;  /* 0x0000000027277248 */ /* 0x000fe40003fe0100 */
[----:B------:R-:W-:-:S09]  /*14e0*/  SEL R19, R19, 0x2, P0 ;  /* 0x0000000213137807 */ /* 0x000fd20000000000 */
.L_x_22:
[----:B------:R-:W-:Y:S05]  /*14f0*/  BSYNC.RECONVERGENT B6 ;  /* 0x0000000000067941 */ /* 0x000fea0003800200 */
.L_x_21:
[----:B------:R-:W2:Y:S01]  /*1500*/  LDL R36, [R26+0xc] ;  /* 0x00000c001a247983 */ /* 0x000ea20000100800 */
[----:B------:R-:W-:Y:S01]  /*1510*/  BSSY.RECONVERGENT B6, `(.L_x_24) ;  /* 0x0000015000067945 */ /* 0x000fe20003800200 */
[----:B--2---:R-:W-:-:S13]  /*1520*/  ISETP.NE.AND P0, PT, R36, 0x1, PT ;  /* 0x000000012400780c */ /* 0x004fda0003f05270 */
[----:B------:R-:W-:Y:S05]  /*1530*/  @P0 BRA `(.L_x_25) ;  /* 0x0000000000480947 */ /* 0x000fea0003800000 */
[----:B------:R-:W-:Y:S01]  /*1540*/  MOV R8, 0x0 ;  /* 0x0000000000087802 */ /* 0x000fe20000000f00 */
[----:B------:R-:W-:Y:S01]  /*1550*/  IMAD.MOV.U32 R22, RZ, RZ, R16 ;  /* 0x000000ffff167224 */ /* 0x000fe200078e0010 */
[----:B------:R-:W0:Y:S01]  /*1560*/  LDCU.64 UR4, c[0x4][0x18] ;  /* 0x01000300ff0477ac */ /* 0x000e220008000a00 */
[----:B------:R-:W-:Y:S02]  /*1570*/  IMAD.MOV.U32 R0, RZ, RZ, 0x3 ;  /* 0x00000003ff007424 */ /* 0x000fe400078e00ff */
[----:B------:R-:W-:Y:S01]  /*1580*/  IMAD.MOV.U32 R6, RZ, RZ, R24 ;  /* 0x000000ffff067224 */ /* 0x000fe200078e0018 */
[----:B------:R1:W-:Y:S01]  /*1590*/  STL.64 [R1+0x100], R22 ;  /* 0x0001001601007387 */ /* 0x0003e20000100a00 */
[----:B------:R-:W2:Y:S01]  /*15a0*/  LDC.64 R8, c[0x4][R8] ;  /* 0x0100000008087b82 */ /* 0x000ea20000000a00 */
[----:B------:R-:W-:Y:S02]  /*15b0*/  IMAD.MOV.U32 R7, RZ, RZ, R2 ;  /* 0x000000ffff077224 */ /* 0x000fe400078e0002 */
[----:B------:R1:W-:Y:S01]  /*15c0*/  STL [R1+0x108], R0 ;  /* 0x0001080001007387 */ /* 0x0003e20000100800 */
[----:B0-----:R-:W-:Y:S01]  /*15d0*/  MOV R4, UR4 ;  /* 0x0000000400047c02 */ /* 0x001fe20008000f00 */
[----:B-1----:R-:W-:-:S07]  /*15e0*/  IMAD.U32 R5, RZ, RZ, UR5 ;  /* 0x00000005ff057e24 */ /* 0x002fce000f8e00ff */
[----:B------:R-:W-:-:S07]  /*15f0*/  LEPC R20, `(.L_x_26) ;  /* 0x000000001014794e */ /* 0x000fce0000000000 */
[----:B--2---:R-:W-:Y:S05]  /*1600*/  CALL.ABS.NOINC R8 ;  /* 0x0000000008007343 */ /* 0x004fea0003c00000 */
.L_x_26:
[----:B------:R-:W0:Y:S01]  /*1610*/  LDC R0, c[0x3][R18+0xc] ;  /* 0x00c0030012007b82 */ /* 0x000e220000000800 */
[----:B------:R-:W-:Y:S02]  /*1620*/  IADD3 R40, PT, PT, R40, 0x1, RZ ;  /* 0x0000000128287810 */ /* 0x000fe40007ffe0ff */
[----:B0-----:R-:W-:Y:S02]  /*1630*/  ISETP.GE.AND P0, PT, R0, R39, PT ;  /* 0x000000270000720c */ /* 0x001fe40003f06270 */
[----:B------:R-:W-:Y:S02]  /*1640*/  VIMNMX R39, PT, PT, R39, R0, PT ;  /* 0x0000000027277248 */ /* 0x000fe40003fe0100 */
[----:B------:R-:W-:-:S09]  /*1650*/  SEL R19, R19, 0x3, P0 ;  /* 0x0000000313137807 */ /* 0x000fd20000000000 */
.L_x_25:
[----:B------:R-:W-:Y:S05]  /*1660*/  BSYNC.RECONVERGENT B6 ;  /* 0x0000000000067941 */ /* 0x000fea0003800200 */
.L_x_24:
        /* <DEDUP_REMOVED lines=13> */
[----:B0-----:R-:W-:Y:S01]  /*1740*/  IMAD.U32 R4, RZ, RZ, UR4 ;  /* 0x00000004ff047e24 */ /* 0x001fe2000f8e00ff */
[----:B-1----:R-:W-:-:S07]  /*1750*/  MOV R5, UR5 ;  /* 0x0000000500057c02 */ /* 0x002fce0008000f00 */
[----:B------:R-:W-:-:S07]  /*1760*/  LEPC R20, `(.L_x_29) ;  /* 0x000000001014794e */ /* 0x000fce0000000000 */
[----:B--2---:R-:W-:Y:S05]  /*1770*/  CALL.ABS.NOINC R8 ;  /* 0x0000000008007343 */ /* 0x004fea0003c00000 */
.L_x_29:
[----:B------:R-:W0:Y:S01]  /*1780*/  LDC R0, c[0x3][R18+0x10] ;  /* 0x00c0040012007b82 */ /* 0x000e220000000800 */
[----:B------:R-:W-:Y:S01]  /*1790*/  VIADD R40, R40, 0x1 ;  /* 0x0000000128287836 */ /* 0x000fe20000000000 */
[----:B0-----:R-:W-:Y:S02]  /*17a0*/  ISETP.GE.AND P0, PT, R0, R39, PT ;  /* 0x000000270000720c */ /* 0x001fe40003f06270 */
[----:B------:R-:W-:Y:S02]  /*17b0*/  VIMNMX R39, PT, PT, R39, R0, PT ;  /* 0x0000000027277248 */ /* 0x000fe40003fe0100 */
[----:B------:R-:W-:-:S09]  /*17c0*/  SEL R19, R19, 0x4, P0 ;  /* 0x0000000413137807 */ /* 0x000fd20000000000 */
.L_x_28:
[----:B------:R-:W-:Y:S05]  /*17d0*/  BSYNC.RECONVERGENT B6 ;  /* 0x0000000000067941 */ /* 0x000fea0003800200 */
.L_x_27:
        /* <DEDUP_REMOVED lines=17> */
.L_x_32:
[----:B------:R-:W0:Y:S01]  /*18f0*/  LDC R0, c[0x3][R18+0x14] ;  /* 0x00c0050012007b82 */ /* 0x000e220000000800 */
[----:B------:R-:W-:Y:S01]  /*1900*/  VIADD R40, R40, 0x1 ;  /* 0x0000000128287836 */ /* 0x000fe20000000000 */
[----:B0-----:R-:W-:Y:S02]  /*1910*/  ISETP.GE.AND P0, PT, R0, R39, PT ;  /* 0x000000270000720c */ /* 0x001fe40003f06270 */
[----:B------:R-:W-:Y:S02]  /*1920*/  VIMNMX R39, PT, PT, R39, R0, PT ;  /* 0x0000000027277248 */ /* 0x000fe40003fe0100 */
[----:B------:R-:W-:-:S09]  /*1930*/  SEL R19, R19, 0x5, P0 ;  /* 0x0000000513137807 */ /* 0x000fd20000000000 */
.L_x_31:
[----:B------:R-:W-:Y:S05]  /*1940*/  BSYNC.RECONVERGENT B6 ;  /* 0x0000000000067941 */ /* 0x000fea0003800200 */
.L_x_30:
[----:B------:R-:W2:Y:S01]  /*1950*/  LDL R41, [R26+0x18] ;  /* 0x000018001a297983 */ /* 0x000ea20000100800 */
[----:B------:R-:W-:Y:S01]  /*1960*/  BSSY.RECONVERGENT B6, `(.L_x_33) ;  /* 0x0000015000067945 */ /* 0x000fe20003800200 */
[----:B--2---:R-:W-:-:S13]  /*1970*/  ISETP.NE.AND P0, PT, R41, 0x1, PT ;  /* 0x000000012900780c */ /* 0x004fda0003f05270 */
[----:B------:R-:W-:Y:S05]  /*1980*/  @P0 BRA `(.L_x_34) ;  /* 0x0000000000480947 */ /* 0x000fea0003800000 */
[----:B------:R-:W-:Y:S01]  /*1990*/  HFMA2 R0, -RZ, RZ, 0, 3.5762786865234375e-07 ;  /* 0x00000006ff007431 */ /* 0x000fe200000001ff */
        /* <DEDUP_REMOVED lines=12> */
.L_x_35:
[----:B------:R-:W0:Y:S01]  /*1a60*/  LDC R0, c[0x3][R18+0x18] ;  /* 0x00c0060012007b82 */ /* 0x000e220000000800 */
[----:B------:R-:W-:Y:S01]  /*1a70*/  VIADD R40, R40, 0x1 ;  /* 0x0000000128287836 */ /* 0x000fe20000000000 */
[----:B0-----:R-:W-:Y:S02]  /*1a80*/  ISETP.GE.AND P0, PT, R0, R39, PT ;  /* 0x000000270000720c */ /* 0x001fe40003f06270 */
[----:B------:R-:W-:Y:S02]  /*1a90*/  VIMNMX R39, PT, PT, R39, R0, PT ;  /* 0x0000000027277248 */ /* 0x000fe40003fe0100 */
[----:B------:R-:W-:-:S09]  /*1aa0*/  SEL R19, R19, 0x6, P0 ;  /* 0x0000000613137807 */ /* 0x000fd20000000000 */
.L_x_34:
[----:B------:R-:W-:Y:S05]  /*1ab0*/  BSYNC.RECONVERGENT B6 ;  /* 0x0000000000067941 */ /* 0x000fea0003800200 */
.L_x_33:
        /* <DEDUP_REMOVED lines=17> */
.L_x_38:
[----:B------:R-:W0:Y:S01]  /*1bd0*/  LDC R18, c[0x3][R18+0x1c] ;  /* 0x00c0070012127b82 */ /* 0x000e220000000800 */
[----:B------:R-:W-:Y:S02]  /*1be0*/  IADD3 R40, PT, PT, R40, 0x1, RZ ;  /* 0x0000000128287810 */ /* 0x000fe40007ffe0ff */
[----:B0-----:R-:W-:-:S04]  /*1bf0*/  ISETP.GE.AND P0, PT, R18, R39, PT ;  /* 0x000000271200720c */ /* 0x001fc80003f06270 */
[----:B------:R-:W-:-:S09]  /*1c00*/  SEL R19, R19, 0x7, P0 ;  /* 0x0000000713137807 */ /* 0x000fd20000000000 */
.L_x_37:
[----:B------:R-:W-:Y:S05]  /*1c10*/  BSYNC.RECONVERGENT B6 ;  /* 0x0000000000067941 */ /* 0x000fea0003800200 */
.L_x_36:
[----:B------:R-:W-:Y:S01]  /*1c20*/  ISETP.NE.AND P1, PT, R19, 0x8, PT ;  /* 0x000000081300780c */ /* 0x000fe20003f25270 */
[----:B------:R-:W-:Y:S01]  /*1c30*/  BSSY.RECONVERGENT B6, `(.L_x_39) ;  /* 0x0000011000067945 */ /* 0x000fe20003800200 */
[----:B------:R-:W-:-:S04]  /*1c40*/  ISETP.GT.U32.AND P0, PT, R40, 0x1, PT ;  /* 0x000000012800780c */ /* 0x000fc80003f04070 */
[----:B------:R-:W-:-:S07]  /*1c50*/  SEL R27, R27, 0x1, !P0 ;  /* 0x000000011b1b7807 */ /* 0x000fce0004000000 */
[----:B------:R-:W-:Y:S05]  /*1c60*/  @!P1 BRA `(.L_x_40) ;  /* 0x0000000000349947 */ /* 0x000fea0003800000 */
[----:B------:R-:W-:Y:S01]  /*1c70*/  MOV R8, 0x0 ;  /* 0x0000000000087802 */ /* 0x000fe20000000f00 */
[----:B------:R-:W-:Y:S01]  /*1c80*/  IMAD.MOV.U32 R18, RZ, RZ, R23 ;  /* 0x000000ffff127224 */ /* 0x000fe200078e0017 */
[----:B------:R-:W0:Y:S01]  /*1c90*/  LDCU.64 UR4, c[0x4][0x20] ;  /* 0x01000400ff0477ac */ /* 0x000e220008000a00 */
[----:B------:R-:W-:-:S03]  /*1ca0*/  IADD3 R24, P0, PT, R33, 0x100, RZ ;  /* 0x0000010021187810 */ /* 0x000fc60007f1e0ff */
[----:B------:R1:W-:Y:S01]  /*1cb0*/  STL.64 [R1+0x100], R18 ;  /* 0x0001001201007387 */ /* 0x0003e20000100a00 */
[----:B------:R-:W2:Y:S01]  /*1cc0*/  LDC.64 R8, c[0x4][R8] ;  /* 0x0100000008087b82 */ /* 0x000ea20000000a00 */
[----:B------:R-:W-:Y:S02]  /*1cd0*/  IMAD.X R2, RZ, RZ, R32, P0 ;  /* 0x000000ffff027224 */ /* 0x000fe400000e0620 */
[----:B------:R-:W-:Y:S02]  /*1ce0*/  IMAD.MOV.U32 R6, RZ, RZ, R24 ;  /* 0x000000ffff067224 */ /* 0x000fe400078e0018 */
[----:B------:R-:W-:Y:S02]  /*1cf0*/  IMAD.MOV.U32 R7, RZ, RZ, R2 ;  /* 0x000000ffff077224 */ /* 0x000fe400078e0002 */
[----:B0-----:R-:W-:Y:S01]  /*1d00*/  IMAD.U32 R4, RZ, RZ, UR4 ;  /* 0x00000004ff047e24 */ /* 0x001fe2000f8e00ff */
[----:B-1----:R-:W-:-:S07]  /*1d10*/  MOV R5, UR5 ;  /* 0x0000000500057c02 */ /* 0x002fce0008000f00 */
[----:B------:R-:W-:-:S07]  /*1d20*/  LEPC R20, `(.L_x_40) ;  /* 0x000000001014794e */ /* 0x000fce0000000000 */
[----:B--2---:R-:W-:Y:S05]  /*1d30*/  CALL.ABS.NOINC R8 ;  /* 0x0000000008007343 */ /* 0x004fea0003c00000 */
.L_x_40:
[----:B------:R-:W-:Y:S05]  /*1d40*/  BSYNC.RECONVERGENT B6 ;  /* 0x0000000000067941 */ /* 0x000fea0003800200 */
.L_x_39:
[----:B------:R-:W-:Y:S01]  /*1d50*/  ISETP.NE.AND P0, PT, R19, RZ, PT ;  /* 0x000000ff1300720c */ /* 0x000fe20003f05270 */
[----:B------:R-:W-:Y:S03]  /*1d60*/  BSSY.RECONVERGENT B6, `(.L_x_41) ;  /* 0x0000017000067945 */ /* 0x000fe60003800200 */
[----:B------:R-:W-:-:S13]  /*1d70*/  ISETP.NE.OR P0, PT, R25, 0x1, !P0 ;  /* 0x000000011900780c */ /* 0x000fda0004705670 */
[----:B------:R-:W-:Y:S05]  /*1d80*/  @P0 BRA `(.L_x_42) ;  /* 0x0000000000500947 */ /* 0x000fea0003800000 */
[----:B------:R-:W-:Y:S01]  /*1d90*/  HFMA2 R11, -RZ, RZ, 0, 0 ;  /* 0x00000000ff0b7431 */ /* 0x000fe200000001ff */
[----:B------:R-:W-:Y:S01]  /*1da0*/  MOV R8, 0x0 ;  /* 0x0000000000087802 */ /* 0x000fe20000000f00 */
[----:B------:R-:W-:Y:S01]  /*1db0*/  IMAD.MOV.U32 R10, RZ, RZ, R23 ;  /* 0x000000ffff0a7224 */ /* 0x000fe200078e0017 */
[----:B------:R-:W0:Y:S01]  /*1dc0*/  LDCU.64 UR4, c[0x4][0x28] ;  /* 0x01000500ff0477ac */ /* 0x000e220008000a00 */
[----:B------:R-:W-:Y:S01]  /*1dd0*/  IMAD.MOV.U32 R6, RZ, RZ, R24 ;  /* 0x000000ffff067224 */ /* 0x000fe200078e0018 */
[----:B------:R-:W-:Y:S02]  /*1de0*/  MOV R7, R2 ;  /* 0x0000000200077202 */ /* 0x000fe40000000f00 */
[----:B------:R1:W-:Y:S01]  /*1df0*/  STL.64 [R1+0x100], R10 ;  /* 0x0001000a01007387 */ /* 0x0003e20000100a00 */
[----:B------:R-:W2:Y:S01]  /*1e00*/  LDC.64 R8, c[0x4][R8] ;  /* 0x0100000008087b82 */ /* 0x000ea20000000a00 */
[----:B0-----:R-:W-:Y:S02]  /*1e10*/  IMAD.U32 R4, RZ, RZ, UR4 ;  /* 0x00000004ff047e24 */ /* 0x001fe4000f8e00ff */
[----:B-1----:R-:W-:-:S07]  /*1e20*/  IMAD.U32 R5, RZ, RZ, UR5 ;  /* 0x00000005ff057e24 */ /* 0x002fce000f8e00ff */
[----:B------:R-:W-:-:S07]  /*1e30*/  LEPC R20, `(.L_x_43) ;  /* 0x000000001014794e */ /* 0x000fce0000000000 */
[----:B--2---:R-:W-:Y:S05]  /*1e40*/  CALL.ABS.NOINC R8 ;  /* 0x0000000008007343 */ /* 0x004fea0003c00000 */
.L_x_43:
[----:B------:R-:W0:Y:S01]  /*1e50*/  S2UR UR5, SR_CgaCtaId ;  /* 0x00000000000579c3 */ /* 0x000e220000008800 */
[----:B------:R-:W-:Y:S01]  /*1e60*/  UMOV UR4, 0x400 ;  /* 0x0000040000047882 */ /* 0x000fe20000000000 */
[----:B------:R-:W-:Y:S01]  /*1e70*/  STL [R26], RZ ;  /* 0x000000ff1a007387 */ /* 0x000fe20000100800 */
[----:B0-----:R-:W-:-:S06]  /*1e80*/  ULEA UR4, UR5, UR4, 0x18 ;  /* 0x0000000405047291 */ /* 0x001fcc000f8ec0ff */
[----:B------:R-:W-:-:S05]  /*1e90*/  IMAD.U32 R31, RZ, RZ, UR4 ;  /* 0x00000004ff1f7e24 */ /* 0x000fca000f8e00ff */
[----:B------:R-:W0:Y:S02]  /*1ea0*/  LDS R0, [R31] ;  /* 0x000000001f007984 */ /* 0x000e240000000800 */
[----:B0-----:R-:W-:-:S05]  /*1eb0*/  VIADD R0, R0, 0x1 ;  /* 0x0000000100007836 */ /* 0x001fca0000000000 */
[----:B------:R0:W-:Y:S02]  /*1ec0*/  STS [R31], R0 ;  /* 0x000000001f007388 */ /* 0x0001e40000000800 */
.L_x_42:
[----:B------:R-:W-:Y:S05]  /*1ed0*/  BSYNC.RECONVERGENT B6 ;  /* 0x0000000000067941 */ /* 0x000fea0003800200 */
.L_x_41:
[----:B------:R-:W-:Y:S01]  /*1ee0*/  ISETP.NE.AND P0, PT, R19, 0x1, PT ;  /* 0x000000011300780c */ /* 0x000fe20003f05270 */
[----:B------:R-:W-:Y:S03]  /*1ef0*/  BSSY.RECONVERGENT B6, `(.L_x_44) ;  /* 0x0000017000067945 */ /* 0x000fe60003800200 */
[----:B------:R-:W-:-:S13]  /*1f00*/  ISETP.NE.OR P0, PT, R34, 0x1, !P0 ;  /* 0x000000012200780c */ /* 0x000fda0004705670 */
[----:B------:R-:W-:Y:S05]  /*1f10*/  @P0 BRA `(.L_x_45) ;  /* 0x0000000000500947 */ /* 0x000fea0003800000 */
[----:B------:R-:W-:Y:S01]  /*1f20*/  MOV R8, 0x0 ;  /* 0x0000000000087802 */ /* 0x000fe20000000f00 */
[----:B------:R-:W-:Y:S01]  /*1f30*/  IMAD.MOV.U32 R11, RZ, RZ, 0x1 ;  /* 0x00000001ff0b7424 */ /* 0x000fe200078e00ff */
[----:B------:R-:W-:Y:S01]  /*1f40*/  MOV R10, R23 ;  /* 0x00000017000a7202 */ /* 0x000fe20000000f00 */
[----:B------:R-:W1:Y:S01]  /*1f50*/  LDCU.64 UR4, c[0x4][0x28] ;  /* 0x01000500ff0477ac */ /* 0x000e620008000a00 */
[----:B------:R-:W-:Y:S01]  /*1f60*/  IMAD.MOV.U32 R6, RZ, RZ, R24 ;  /* 0x000000ffff067224 */ /* 0x000fe200078e0018 */
[----:B------:R-:W-:Y:S01]  /*1f70*/  MOV R7, R2 ;  /* 0x0000000200077202 */ /* 0x000fe20000000f00 */
[----:B------:R-:W2:Y:S01]  /*1f80*/  LDC.64 R8, c[0x4][R8] ;  /* 0x0100000008087b82 */ /* 0x000ea20000000a00 */
[----:B------:R3:W-:Y:S01]  /*1f90*/  STL.64 [R1+0x100], R10 ;  /* 0x0001000a01007387 */ /* 0x0007e20000100a00 */
[----:B-1----:R-:W-:Y:S02]  /*1fa0*/  IMAD.U32 R4, RZ, RZ, UR4 ;  /* 0x00000004ff047e24 */ /* 0x002fe4000f8e00ff */
[----:B---3--:R-:W-:-:S07]  /*1fb0*/  IMAD.U32 R5, RZ, RZ, UR5 ;  /* 0x00000005ff057e24 */ /* 0x008fce000f8e00ff */
[----:B------:R-:W-:-:S07]  /*1fc0*/  LEPC R20, `(.L_x_46) ;  /* 0x000000001014794e */ /* 0x000fce0000000000 */
[----:B0-2---:R-:W-:Y:S05]  /*1fd0*/  CALL.ABS.NOINC R8 ;  /* 0x0000000008007343 */ /* 0x005fea0003c00000 */
.L_x_46:
[----:B------:R-:W0:Y:S01]  /*1fe0*/  S2UR UR5, SR_CgaCtaId ;  /* 0x00000000000579c3 */ /* 0x000e220000008800 */
[----:B------:R-:W-:Y:S01]  /*1ff0*/  UMOV UR4, 0x400 ;  /* 0x0000040000047882 */ /* 0x000fe20000000000 */
[----:B------:R-:W-:Y:S01]  /*2000*/  STL [R26+0x4], RZ ;  /* 0x000004ff1a007387 */ /* 0x000fe20000100800 */
[----:B0-----:R-:W-:-:S06]  /*2010*/  ULEA UR4, UR5, UR4, 0x18 ;  /* 0x0000000405047291 */ /* 0x001fcc000f8ec0ff */
[----:B------:R-:W-:-:S05]  /*2020*/  IMAD.U32 R31, RZ, RZ, UR4 ;  /* 0x00000004ff1f7e24 */ /* 0x000fca000f8e00ff */
[----:B------:R-:W0:Y:S02]  /*2030*/  LDS R0, [R31+0x4] ;  /* 0x000004001f007984 */ /* 0x000e240000000800 */
[----:B0-----:R-:W-:-:S05]  /*2040*/  VIADD R0, R0, 0x1 ;  /* 0x0000000100007836 */ /* 0x001fca0000000000 */
[----:B------:R1:W-:Y:S02]  /*2050*/  STS [R31+0x4], R0 ;  /* 0x000004001f007388 */ /* 0x0003e40000000800 */
.L_x_45:
[----:B------:R-:W-:Y:S05]  /*2060*/  BSYNC.RECONVERGENT B6 ;  /* 0x0000000000067941 */ /* 0x000fea0003800200 */
.L_x_44:
[----:B------:R-:W-:Y:S01]  /*2070*/  ISETP.NE.AND P0, PT, R19, 0x2, PT ;  /* 0x000000021300780c */ /* 0x000fe20003f05270 */
[----:B------:R-:W-:Y:S03]  /*2080*/  BSSY.RECONVERGENT B6, `(.L_x_47) ;  /* 0x0000017000067945 */ /* 0x000fe60003800200 */
[----:B------:R-:W-:-:S13]  /*2090*/  ISETP.NE.OR P0, PT, R35, 0x1, !P0 ;  /* 0x000000012300780c */ /* 0x000fda0004705670 */
[----:B------:R-:W-:Y:S05]  /*20a0*/  @P0 BRA `(.L_x_48) ;  /* 0x0000000000500947 */ /* 0x000fea0003800000 */
[----:B------:R-:W-:Y:S01]  /*20b0*/  MOV R8, 0x0 ;  /* 0x0000000000087802 */ /* 0x000fe20000000f00 */
[----:B------:R-:W-:Y:S01]  /*20c0*/  IMAD.MOV.U32 R11, RZ, RZ, 0x2 ;  /* 0x00000002ff0b7424 */ /* 0x000fe200078e00ff */
[----:B------:R-:W-:Y:S01]  /*20d0*/  MOV R10, R23 ;  /* 0x00000017000a7202 */ /* 0x000fe20000000f00 */
[----:B------:R-:W2:Y:S01]  /*20e0*/  LDCU.64 UR4, c[0x4][0x28] ;  /* 0x01000500ff0477ac */ /* 0x000ea20008000a00 */
[----:B------:R-:W-:Y:S01]  /*20f0*/  IMAD.MOV.U32 R6, RZ, RZ, R24 ;  /* 0x000000ffff067224 */ /* 0x000fe200078e0018 */
[----:B------:R-:W-:Y:S01]  /*2100*/  MOV R7, R2 ;  /* 0x0000000200077202 */ /* 0x000fe20000000f00 */
[----:B------:R-:W3:Y:S01]  /*2110*/  LDC.64 R8, c[0x4][R8] ;  /* 0x0100000008087b82 */ /* 0x000ee20000000a00 */
[----:B------:R4:W-:Y:S01]  /*2120*/  STL.64 [R1+0x100], R10 ;  /* 0x0001000a01007387 */ /* 0x0009e20000100a00 */
[----:B--2---:R-:W-:Y:S02]  /*2130*/  IMAD.U32 R4, RZ, RZ, UR4 ;  /* 0x00000004ff047e24 */ /* 0x004fe4000f8e00ff */
[----:B----4-:R-:W-:-:S07]  /*2140*/  IMAD.U32 R5, RZ, RZ, UR5 ;  /* 0x00000005ff057e24 */ /* 0x010fce000f8e00ff */
[----:B------:R-:W-:-:S07]  /*2150*/  LEPC R20, `(.L_x_49) ;  /* 0x000000001014794e */ /* 0x000fce0000000000 */
[----:B01-3--:R-:W-:Y:S05]  /*2160*/  CALL.ABS.NOINC R8 ;  /* 0x0000000008007343 */ /* 0x00bfea0003c00000 */
.L_x_49:
        /* <DEDUP_REMOVED lines=8> */
.L_x_48:
[----:B------:R-:W-:Y:S05]  /*21f0*/  BSYNC.RECONVERGENT B6 ;  /* 0x0000000000067941 */ /* 0x000fea0003800200 */
.L_x_47:
[----:B------:R-:W-:Y:S01]  /*2200*/  ISETP.NE.AND P0, PT, R19, 0x3, PT ;  /* 0x000000031300780c */ /* 0x000fe20003f05270 */
[----:B------:R-:W-:Y:S03]  /*2210*/  BSSY.RECONVERGENT B6, `(.L_x_50) ;  /* 0x0000017000067945 */ /* 0x000fe60003800200 */
[----:B------:R-:W-:-:S13]  /*2220*/  ISETP.NE.OR P0, PT, R36, 0x1, !P0 ;  /* 0x000000012400780c */ /* 0x000fda0004705670 */
[----:B------:R-:W-:Y:S05]  /*2230*/  @P0 BRA `(.L_x_51) ;  /* 0x0000000000500947 */ /* 0x000fea0003800000 */
[----:B------:R-:W-:Y:S01]  /*2240*/  MOV R8, 0x0 ;  /* 0x0000000000087802 */ /* 0x000fe20000000f00 */
[----:B------:R-:W-:Y:S01]  /*2250*/  IMAD.MOV.U32 R11, RZ, RZ, 0x3 ;  /* 0x00000003ff0b7424 */ /* 0x000fe200078e00ff */
[----:B------:R-:W-:Y:S01]  /*2260*/  MOV R10, R23 ;  /* 0x00000017000a7202 */ /* 0x000fe20000000f00 */
[----:B------:R-:W3:Y:S01]  /*2270*/  LDCU.64 UR4, c[0x4][0x28] ;  /* 0x01000500ff0477ac */ /* 0x000ee20008000a00 */
[----:B------:R-:W-:Y:S01]  /*2280*/  IMAD.MOV.U32 R6, RZ, RZ, R24 ;  /* 0x000000ffff067224 */ /* 0x000fe200078e0018 */
[----:B------:R-:W-:Y:S01]  /*2290*/  MOV R7, R2 ;  /* 0x0000000200077202 */ /* 0x000fe20000000f00 */
[----:B------:R-:W4:Y:S01]  /*22a0*/  LDC.64 R8, c[0x4][R8] ;  /* 0x0100000008087b82 */ /* 0x000f220000000a00 */
[----:B------:R0:W-:Y:S01]  /*22b0*/  STL.64 [R1+0x100], R10 ;  /* 0x0001000a01007387 */ /* 0x0001e20000100a00 */
[----:B---3--:R-:W-:Y:S02]  /*22c0*/  IMAD.U32 R4, RZ, RZ, UR4 ;  /* 0x00000004ff047e24 */ /* 0x008fe4000f8e00ff */
[----:B0-----:R-:W-:-:S07]  /*22d0*/  IMAD.U32 R5, RZ, RZ, UR5 ;  /* 0x00000005ff057e24 */ /* 0x001fce000f8e00ff */
[----:B------:R-:W-:-:S07]  /*22e0*/  LEPC R20, `(.L_x_52) ;  /* 0x000000001014794e */ /* 0x000fce0000000000 */
[----:B-12-4-:R-:W-:Y:S05]  /*22f0*/  CALL.ABS.NOINC R8 ;  /* 0x0000000008007343 */ /* 0x016fea0003c00000 */
.L_x_52:
        /* <DEDUP_REMOVED lines=8> */
.L_x_51:
[----:B------:R-:W-:Y:S05]  /*2380*/  BSYNC.RECONVERGENT B6 ;  /* 0x0000000000067941 */ /* 0x000fea0003800200 */
.L_x_50:
[----:B------:R-:W-:Y:S01]  /*2390*/  ISETP.NE.AND P0, PT, R19, 0x4, PT ;  /* 0x000000041300780c */ /* 0x000fe20003f05270 */
[----:B------:R-:W-:Y:S03]  /*23a0*/  BSSY.RECONVERGENT B6, `(.L_x_53) ;  /* 0x0000017000067945 */ /* 0x000fe60003800200 */
[----:B------:R-:W-:-:S13]  /*23b0*/  ISETP.NE.OR P0, PT, R37, 0x1, !P0 ;  /* 0x000000012500780c */ /* 0x000fda0004705670 */
[----:B------:R-:W-:Y:S05]  /*23c0*/  @P0 BRA `(.L_x_54) ;  /* 0x0000000000500947 */ /* 0x000fea0003800000 */
[----:B------:R-:W-:Y:S01]  /*23d0*/  MOV R8, 0x0 ;  /* 0x0000000000087802 */ /* 0x000fe20000000f00 */
[----:B------:R-:W-:Y:S01]  /*23e0*/  IMAD.MOV.U32 R11, RZ, RZ, 0x4 ;  /* 0x00000004ff0b7424 */ /* 0x000fe200078e00ff */
[----:B------:R-:W-:Y:S01]  /*23f0*/  MOV R10, R23 ;  /* 0x00000017000a7202 */ /* 0x000fe20000000f00 */
[----:B------:R-:W4:Y:S01]  /*2400*/  LDCU.64 UR4, c[0x4][0x28] ;  /* 0x01000500ff0477ac */ /* 0x000f220008000a00 */
[----:B------:R-:W-:Y:S01]  /*2410*/  MOV R6, R24 ;  /* 0x0000001800067202 */ /* 0x000fe20000000f00 */
[----:B------:R-:W-:Y:S01]  /*2420*/  IMAD.MOV.U32 R7, RZ, RZ, R2 ;  /* 0x000000ffff077224 */ /* 0x000fe200078e0002 */
[----:B------:R-:W0:Y:S01]  /*2430*/  LDC.64 R8, c[0x4][R8] ;  /* 0x0100000008087b82 */ /* 0x000e220000000a00 */
[----:B------:R0:W-:Y:S01]  /*2440*/  STL.64 [R1+0x100], R10 ;  /* 0x0001000a01007387 */ /* 0x0001e20000100a00 */
[----:B----4-:R-:W-:Y:S02]  /*2450*/  IMAD.U32 R4, RZ, RZ, UR4 ;  /* 0x00000004ff047e24 */ /* 0x010fe4000f8e00ff */
[----:B------:R-:W-:-:S07]  /*2460*/  IMAD.U32 R5, RZ, RZ, UR5 ;  /* 0x00000005ff057e24 */ /* 0x000fce000f8e00ff */
[----:B------:R-:W-:-:S07]  /*2470*/  LEPC R20, `(.L_x_55) ;  /* 0x000000001014794e */ /* 0x000fce0000000000 */
[----:B0123--:R-:W-:Y:S05]  /*2480*/  CALL.ABS.NOINC R8 ;  /* 0x0000000008007343 */ /* 0x00ffea0003c00000 */
.L_x_55:
[----:B------:R-:W0:Y:S01]  /*2490*/  S2UR UR5, SR_CgaCtaId ;  /* 0x00000000000579c3 */ /* 0x000e220000008800 */
[----:B------:R-:W-:Y:S01]  /*24a0*/  UMOV UR4, 0x400 ;  /* 0x0000040000047882 */ /* 0x000fe20000000000 */
[----:B------:R-:W-:Y:S01]  /*24b0*/  STL [R26+0x10], RZ ;  /* 0x000010ff1a007387 */ /* 0x000fe20000100800 */
[----:B0-----:R-:W-:-:S06]  /*24c0*/  ULEA UR4, UR5, UR4, 0x18 ;  /* 0x0000000405047291 */ /* 0x001fcc000f8ec0ff */
[----:B------:R-:W-:-:S05]  /*24d0*/  IMAD.U32 R31, RZ, RZ, UR4 ;  /* 0x00000004ff1f7e24 */ /* 0x000fca000f8e00ff */
[----:B------:R-:W0:Y:S02]  /*24e0*/  LDS R0, [R31+0x10] ;  /* 0x000010001f007984 */ /* 0x000e240000000800 */
[----:B0-----:R-:W-:-:S05]  /*24f0*/  IADD3 R0, PT, PT, R0, 0x1, RZ ;  /* 0x0000000100007810 */ /* 0x001fca0007ffe0ff */
[----:B------:R4:W-:Y:S02]  /*2500*/  STS [R31+0x10], R0 ;  /* 0x000010001f007388 */ /* 0x0009e40000000800 */
.L_x_54:
[----:B------:R-:W-:Y:S05]  /*2510*/  BSYNC.RECONVERGENT B6 ;  /* 0x0000000000067941 */ /* 0x000fea0003800200 */
.L_x_53:
[----:B------:R-:W-:Y:S01]  /*2520*/  ISETP.NE.AND P0, PT, R19, 0x5, PT ;  /* 0x000000051300780c */ /* 0x000fe20003f05270 */
[----:B------:R-:W-:Y:S03]  /*2530*/  BSSY.RECONVERGENT B6, `(.L_x_56) ;  /* 0x0000017000067945 */ /* 0x000fe60003800200 */
[----:B------:R-:W-:-:S13]  /*2540*/  ISETP.NE.OR P0, PT, R38, 0x1, !P0 ;  /* 0x000000012600780c */ /* 0x000fda0004705670 */
[----:B------:R-:W-:Y:S05]  /*2550*/  @P0 BRA `(.L_x_57) ;  /* 0x0000000000500947 */ /* 0x000fea0003800000 */
[----:B------:R-:W-:Y:S01]  /*2560*/  MOV R8, 0x0 ;  /* 0x0000000000087802 */ /* 0x000fe20000000f00 */
[----:B------:R-:W-:Y:S01]  /*2570*/  IMAD.MOV.U32 R11, RZ, RZ, 0x5 ;  /* 0x00000005ff0b7424 */ /* 0x000fe200078e00ff */
[----:B------:R-:W5:Y:S01]  /*2580*/  LDCU.64 UR4, c[0x4][0x28] ;  /* 0x01000500ff0477ac */ /* 0x000f620008000a00 */
[----:B------:R-:W-:Y:S01]  /*2590*/  IMAD.MOV.U32 R10, RZ, RZ, R23 ;  /* 0x000000ffff0a7224 */ /* 0x000fe200078e0017 */
[----:B------:R-:W-:Y:S01]  /*25a0*/  MOV R7, R2 ;  /* 0x0000000200077202 */ /* 0x000fe20000000f00 */
[----:B------:R-:W-:Y:S01]  /*25b0*/  IMAD.MOV.U32 R6, RZ, RZ, R24 ;  /* 0x000000ffff067224 */ /* 0x000fe200078e0018 */
[----:B------:R-:W0:Y:S02]  /*25c0*/  LDC.64 R8, c[0x4][R8] ;  /* 0x0100000008087b82 */ /* 0x000e240000000a00 */
[----:B------:R0:W-:Y:S01]  /*25d0*/  STL.64 [R1+0x100], R10 ;  /* 0x0001000a01007387 */ /* 0x0001e20000100a00 */
[----:B-----5:R-:W-:Y:S01]  /*25e0*/  MOV R4, UR4 ;  /* 0x0000000400047c02 */ /* 0x020fe20008000f00 */
[----:B------:R-:W-:-:S07]  /*25f0*/  IMAD.U32 R5, RZ, RZ, UR5 ;  /* 0x00000005ff057e24 */ /* 0x000fce000f8e00ff */
[----:B------:R-:W-:-:S07]  /*2600*/  LEPC R20, `(.L_x_58) ;  /* 0x000000001014794e */ /* 0x000fce0000000000 */
[----:B01234-:R-:W-:Y:S05]  /*2610*/  CALL.ABS.NOINC R8 ;  /* 0x0000000008007343 */ /* 0x01ffea0003c00000 */
.L_x_58:
        /* <DEDUP_REMOVED lines=8> */
.L_x_57:
[----:B------:R-:W-:Y:S05]  /*26a0*/  BSYNC.RECONVERGENT B6 ;  /* 0x0000000000067941 */ /* 0x000fea0003800200 */
.L_x_56:
[----:B------:R-:W-:Y:S01]  /*26b0*/  ISETP.NE.AND P0, PT, R19, 0x6, PT ;  /* 0x000000061300780c */ /* 0x000fe20003f05270 */
[----:B------:R-:W-:Y:S03]  /*26c0*/  BSSY.RECONVERGENT B6, `(.L_x_59) ;  /* 0x0000017000067945 */ /* 0x000fe60003800200 */
[----:B------:R-:W-:-:S13]  /*26d0*/  ISETP.NE.OR P0, PT, R41, 0x1, !P0 ;  /* 0x000000012900780c */ /* 0x000fda0004705670 */
[----:B------:R-:W-:Y:S05]  /*26e0*/  @P0 BRA `(.L_x_60) ;  /* 0x0000000000500947 */ /* 0x000fea0003800000 */
[----:B------:R-:W-:Y:S02]  /*26f0*/  HFMA2 R11, -RZ, RZ, 0, 3.5762786865234375e-07 ;  /* 0x00000006ff0b7431 */ /* 0x000fe400000001ff */
[----:B------:R-:W-:Y:S01]  /*2700*/  IMAD.MOV.U32 R10, RZ, RZ, R23 ;  /* 0x000000ffff0a7224 */ /* 0x000fe200078e0017 */
[----:B01234-:R-:W-:Y:S01]  /*2710*/  MOV R0, 0x0 ;  /* 0x0000000000007802 */ /* 0x01ffe20000000f00 */
[----:B------:R-:W0:Y:S01]  /*2720*/  LDCU.64 UR4, c[0x4][0x28] ;  /* 0x01000500ff0477ac */ /* 0x000e220008000a00 */
[----:B------:R-:W-:Y:S02]  /*2730*/  IMAD.MOV.U32 R6, RZ, RZ, R24 ;  /* 0x000000ffff067224 */ /* 0x000fe400078e0018 */
[----:B------:R1:W2:Y:S01]  /*2740*/  LDC.64 R8, c[0x4][R0] ;  /* 0x0100000000087b82 */ /* 0x0002a20000000a00 */
[----:B------:R1:W-:Y:S01]  /*2750*/  STL.64 [R1+0x100], R10 ;  /* 0x0001000a01007387 */ /* 0x0003e20000100a00 */
[----:B------:R-:W-:Y:S02]  /*2760*/  IMAD.MOV.U32 R7, RZ, RZ, R2 ;  /* 0x000000ffff077224 */ /* 0x000fe400078e0002 */
[----:B0-----:R-:W-:Y:S01]  /*2770*/  IMAD.U32 R4, RZ, RZ, UR4 ;  /* 0x00000004ff047e24 */ /* 0x001fe2000f8e00ff */
[----:B-1----:R-:W-:-:S07]  /*2780*/  MOV R5, UR5 ;  /* 0x0000000500057c02 */ /* 0x002fce0008000f00 */
[----:B------:R-:W-:-:S07]  /*2790*/  LEPC R20, `(.L_x_61) ;  /* 0x000000001014794e */ /* 0x000fce0000000000 */
[----:B--2---:R-:W-:Y:S05]  /*27a0*/  CALL.ABS.NOINC R8 ;  /* 0x0000000008007343 */ /* 0x004fea0003c00000 */
.L_x_61:
[----:B------:R-:W0:Y:S01]  /*27b0*/  S2UR UR5, SR_CgaCtaId ;  /* 0x00000000000579c3 */ /* 0x000e220000008800 */
[----:B------:R-:W-:Y:S01]  /*27c0*/  UMOV UR4, 0x400 ;  /* 0x0000040000047882 */ /* 0x000fe20000000000 */
[----:B------:R-:W-:Y:S01]  /*27d0*/  STL [R26+0x18], RZ ;  /* 0x000018ff1a007387 */ /* 0x000fe20000100800 */
[----:B0-----:R-:W-:-:S06]  /*27e0*/  ULEA UR4, UR5, UR4, 0x18 ;  /* 0x0000000405047291 */ /* 0x001fcc000f8ec0ff */
[----:B------:R-:W-:-:S05]  /*27f0*/  MOV R31, UR4 ;  /* 0x00000004001f7c02 */ /* 0x000fca0008000f00 */
[----:B------:R-:W0:Y:S02]  /*2800*/  LDS R0, [R31+0x18] ;  /* 0x000018001f007984 */ /* 0x000e240000000800 */
[----:B0-----:R-:W-:-:S05]  /*2810*/  VIADD R0, R0, 0x1 ;  /* 0x0000000100007836 */ /* 0x001fca0000000000 */
[----:B------:R0:W-:Y:S02]  /*2820*/  STS [R31+0x18], R0 ;  /* 0x000018001f007388 */ /* 0x0001e40000000800 */
.L_x_60:
[----:B------:R-:W-:Y:S05]  /*2830*/  BSYNC.RECONVERGENT B6 ;  /* 0x0000000000067941 */ /* 0x000fea0003800200 */
.L_x_59:
[----:B------:R-:W-:Y:S01]  /*2840*/  ISETP.NE.AND P0, PT, R19, 0x7, PT ;  /* 0x000000071300780c */ /* 0x000fe20003f05270 */
[----:B------:R-:W-:Y:S03]  /*2850*/  BSSY.RECONVERGENT B6, `(.L_x_62) ;  /* 0x0000017000067945 */ /* 0x000fe60003800200 */
[----:B------:R-:W-:-:S13]  /*2860*/  ISETP.NE.OR P0, PT, R42, 0x1, !P0 ;  /* 0x000000012a00780c */ /* 0x000fda0004705670 */
[----:B------:R-:W-:Y:S05]  /*2870*/  @P0 BRA `(.L_x_63) ;  /* 0x0000000000500947 */ /* 0x000fea0003800000 */
[----:B------:R-:W-:Y:S01]  /*2880*/  IMAD.MOV.U32 R11, RZ, RZ, 0x7 ;  /* 0x00000007ff0b7424 */ /* 0x000fe200078e00ff */
[----:B------:R-:W-:Y:S01]  /*2890*/  MOV R10, R23 ;  /* 0x00000017000a7202 */ /* 0x000fe20000000f00 */
[----:B------:R-:W5:Y:S01]  /*28a0*/  LDCU.64 UR4, c[0x4][0x28] ;  /* 0x01000500ff0477ac */ /* 0x000f620008000a00 */
[----:B01234-:R-:W-:Y:S01]  /*28b0*/  MOV R0, 0x0 ;  /* 0x0000000000007802 */ /* 0x01ffe20000000f00 */
[----:B------:R-:W-:Y:S01]  /*28c0*/  IMAD.MOV.U32 R7, RZ, RZ, R2 ;  /* 0x000000ffff077224 */ /* 0x000fe200078e0002 */
[----:B------:R-:W-:Y:S01]  /*28d0*/  MOV R6, R24 ;  /* 0x0000001800067202 */ /* 0x000fe20000000f00 */
[----:B------:R0:W-:Y:S01]  /*28e0*/  STL.64 [R1+0x100], R10 ;  /* 0x0001000a01007387 */ /* 0x0001e20000100a00 */
[----:B------:R0:W1:Y:S01]  /*28f0*/  LDC.64 R8, c[0x4][R0] ;  /* 0x0100000000087b82 */ /* 0x0000620000000a00 */
[----:B-----5:R-:W-:Y:S02]  /*2900*/  IMAD.U32 R4, RZ, RZ, UR4 ;  /* 0x00000004ff047e24 */ /* 0x020fe4000f8e00ff */
[----:B0-----:R-:W-:-:S07]  /*2910*/  IMAD.U32 R5, RZ, RZ, UR5 ;  /* 0x00000005ff057e24 */ /* 0x001fce000f8e00ff */
[----:B------:R-:W-:-:S07]  /*2920*/  LEPC R20, `(.L_x_64) ;  /* 0x000000001014794e */ /* 0x000fce0000000000 */
[----:B-1----:R-:W-:Y:S05]  /*2930*/  CALL.ABS.NOINC R8 ;  /* 0x0000000008007343 */ /* 0x002fea0003c00000 */
.L_x_64:
        /* <DEDUP_REMOVED lines=8> */
.L_x_63:
[----:B------:R-:W-:Y:S05]  /*29c0*/  BSYNC.RECONVERGENT B6 ;  /* 0x0000000000067941 */ /* 0x000fea0003800200 */
.L_x_62:
[----:B------:R-:W-:-:S05]  /*29d0*/  VIADD R23, R23, 0x1 ;  /* 0x0000000117177836 */ /* 0x000fca0000000000 */
[----:B------:R-:W-:-:S13]  /*29e0*/  ISETP.NE.AND P0, PT, R23, 0x8, PT ;  /* 0x000000081700780c */ /* 0x000fda0003f05270 */
[----:B------:R-:W-:Y:S05]  /*29f0*/  @P0 BRA `(.L_x_65) ;  /* 0xffffffe400940947 */ /* 0x000fea000383ffff */
[----:B------:R-:W-:Y:S05]  /*2a00*/  BSYNC.RECONVERGENT B7 ;  /* 0x0000000000077941 */ /* 0x000fea0003800200 */
.L_x_14:
[----:B------:R-:W-:-:S13]  /*2a10*/  LOP3.LUT P0, RZ, R27, 0xff, RZ, 0xc0, !PT ;  /* 0x000000ff1bff7812 */ /* 0x000fda000780c0ff */
[----:B------:R-:W-:Y:S05]  /*2a20*/  @!P0 BRA `(.L_x_66) ;  /* 0x00000000002c8947 */ /* 0x000fea0003800000 */
[----:B01234-:R-:W-:Y:S01]  /*2a30*/  MOV R0, 0x0 ;  /* 0x0000000000007802 */ /* 0x01ffe20000000f00 */
[----:B------:R0:W-:Y:S01]  /*2a40*/  STL [R1+0x100], R16 ;  /* 0x0001001001007387 */ /* 0x0001e20000100800 */
[----:B------:R-:W1:Y:S01]  /*2a50*/  LDCU.64 UR4, c[0x4][0x30] ;  /* 0x01000600ff0477ac */ /* 0x000e620008000a00 */
[----:B------:R-:W-:Y:S01]  /*2a60*/  IMAD.MOV.U32 R6, RZ, RZ, R24 ;  /* 0x000000ffff067224 */ /* 0x000fe200078e0018 */
[----:B------:R0:W2:Y:S01]  /*2a70*/  LDC.64 R8, c[0x4][R0] ;  /* 0x0100000000087b82 */ /* 0x0000a20000000a00 */
[----:B------:R-:W-:Y:S02]  /*2a80*/  IMAD.MOV.U32 R7, RZ, RZ, R2 ;  /* 0x000000ffff077224 */ /* 0x000fe400078e0002 */
[----:B-1----:R-:W-:Y:S01]  /*2a90*/  IMAD.U32 R4, RZ, RZ, UR4 ;  /* 0x00000004ff047e24 */ /* 0x002fe2000f8e00ff */
[----:B0-----:R-:W-:-:S07]  /*2aa0*/  MOV R5, UR5 ;  /* 0x0000000500057c02 */ /* 0x001fce0008000f00 */
[----:B------:R-:W-:-:S07]  /*2ab0*/  LEPC R20, `(.L_x_67) ;  /* 0x000000001014794e */ /* 0x000fce0000000000 */
[----:B--2---:R-:W-:Y:S05]  /*2ac0*/  CALL.ABS.NOINC R8 ;  /* 0x0000000008007343 */ /* 0x004fea0003c00000 */
.L_x_67:
[----:B------:R-:W-:Y:S05]  /*2ad0*/  BRA `(.L_x_68) ;  /* 0xffffffd800307947 */ /* 0x000fea000383ffff */
.L_x_66:
[----:B------:R-:W-:Y:S05]  /*2ae0*/  BSYNC.RECONVERGENT B8 ;  /* 0x0000000000087941 */ /* 0x000fea0003800200 */
.L_x_3:
[----:B01234-:R-:W-:Y:S01]  /*2af0*/  MOV R0, 0x0 ;  /* 0x0000000000007802 */ /* 0x01ffe20000000f00 */
[----:B------:R0:W-:Y:S01]  /*2b00*/  STL [R1+0x100], R16 ;  /* 0x0001001001007387 */ /* 0x0001e20000100800 */
[----:B------:R-:W1:Y:S01]  /*2b10*/  LDCU.64 UR4, c[0x4][0x38] ;  /* 0x01000700ff0477ac */ /* 0x000e620008000a00 */
[----:B------:R-:W-:Y:S01]  /*2b20*/  IMAD.MOV.U32 R6, RZ, RZ, R24 ;  /* 0x000000ffff067224 */ /* 0x000fe200078e0018 */
[----:B------:R0:W2:Y:S01]  /*2b30*/  LDC.64 R8, c[0x4][R0] ;  /* 0x0100000000087b82 */ /* 0x0000a20000000a00 */
[----:B------:R-:W-:Y:S02]  /*2b40*/  MOV R7, R2 ;  /* 0x0000000200077202 */ /* 0x000fe40000000f00 */
[----:B-1----:R-:W-:Y:S01]  /*2b50*/  MOV R4, UR4 ;  /* 0x0000000400047c02 */ /* 0x002fe20008000f00 */
[----:B0-----:R-:W-:-:S07]  /*2b60*/  IMAD.U32 R5, RZ, RZ, UR5 ;  /* 0x00000005ff057e24 */ /* 0x001fce000f8e00ff */
[----:B------:R-:W-:-:S07]  /*2b70*/  LEPC R20, `(.L_x_1) ;  /* 0x000000001014794e */ /* 0x000fce0000000000 */
[----:B--2---:R-:W-:Y:S05]  /*2b80*/  CALL.ABS.NOINC R8 ;  /* 0x0000000008007343 */ /* 0x004fea0003c00000 */
.L_x_1:
[----:B------:R-:W-:Y:S05]  /*2b90*/  BSYNC.RECONVERGENT B9 ;  /* 0x0000000000097941 */ /* 0x000fea0003800200 */
.L_x_0:
[----:B------:R-:W-:Y:S01]  /*2ba0*/  ISETP.GT.U32.AND P0, PT, R30, 0x3, PT ;  /* 0x000000031e00780c */ /* 0x000fe20003f04070 */
[----:B------:R-:W-:-:S12]  /*2bb0*/  IMAD.MOV.U32 R30, RZ, RZ, R17 ;  /* 0x000000ffff1e7224 */ /* 0x000fd800078e0011 */
[----:B------:R-:W-:Y:S05]  /*2bc0*/  @P0 BRA `(.L_x_69) ;  /* 0xffffffd4004c0947 */ /* 0x000fea000383ffff */
[----:B------:R-:W-:Y:S05]  /*2bd0*/  EXIT ;  /* 0x000000000000794d */ /* 0x000fea0003800000 */
.L_x_70:
[----:B------:R-:W-:-:S00]  /*2be0*/  BRA `(.L_x_70) ;  /* 0xfffffffc00fc7947 */ /* 0x000fc0000383ffff */
[----:B------:R-:W-:-:S00]  /*2bf0*/  NOP ;  /* 0x0000000000007918 */ /* 0x000fc00000000000 */
        /* <DEDUP_REMOVED lines=8> */
.L_x_71:


//--------------------- .nv.global.init           --------------------------
	.section	.nv.global.init,"aw",@progbits
.nv.global.init:
	.type		$str$5,@object
	.size		$str$5,($str$6 - $str$5)
$str$5:
        /*0000*/ 	.byte	0x63, 0x75, 0x72, 0x72, 0x65, 0x6e, 0x74, 0x20, 0x74, 0x68, 0x72, 0x65, 0x61, 0x64, 0x20, 0x25
        /*0010*/ 	.byte	0x64, 0x20, 0x73, 0x74, 0x69, 0x6c, 0x6c, 0x20, 0x68, 0x61, 0x73, 0x20, 0x63, 0x6f, 0x6e, 0x66
        /*0020*/ 	.byte	0x6c, 0x69, 0x63, 0x74, 0x0a, 0x00
	.type		$str$6,@object
	.size		$str$6,($str$3 - $str$6)
$str$6:
        /*0026*/ 	.byte	0x63, 0x75, 0x72, 0x72, 0x65, 0x6e, 0x74, 0x20, 0x74, 0x68, 0x72, 0x65, 0x61, 0x64, 0x20, 0x25
        /*0036*/ 	.byte	0x64, 0x20, 0x68, 0x61, 0x73, 0x20, 0x6e, 0x6f, 0x20, 0x63, 0x6f, 0x6e, 0x66, 0x6c, 0x69, 0x63
        /*0046*/ 	.byte	0x74, 0x20, 0x6e, 0x6f, 0x77, 0x0a, 0x00
	.type		$str$3,@object
	.size		$str$3,($str$1 - $str$3)
$str$3:
        /*004d*/ 	.byte	0x77, 0x6f, 0x6d, 0x61, 0x6e, 0x20, 0x25, 0x64, 0x20, 0x68, 0x61, 0x73, 0x20, 0x62, 0x65, 0x65
        /*005d*/ 	.byte	0x6e, 0x20, 0x65, 0x6e, 0x67, 0x61, 0x67, 0x65, 0x64, 0x20, 0x77, 0x69, 0x74, 0x68, 0x20, 0x6d
        /*006d*/ 	.byte	0x61, 0x6e, 0x20, 0x25, 0x64, 0x0a, 0x00
	.type		$str$1,@object
	.size		$str$1,($str$4 - $str$1)
$str$1:
        /*0074*/ 	.byte	0x69, 0x6e, 0x20, 0x74, 0x68, 0x72, 0x65, 0x61, 0x64, 0x20, 0x25, 0x64, 0x2c, 0x20, 0x6d, 0x61
        /*0084*/ 	.byte	0x6e, 0x20, 0x25, 0x64, 0x20, 0x70, 0x72, 0x6f, 0x70, 0x6f, 0x73, 0x65, 0x20, 0x74, 0x6f, 0x20
        /*0094*/ 	.byte	0x77, 0x6f, 0x6d, 0x61, 0x6e, 0x20, 0x25, 0x64, 0x0a, 0x00
	.type		$str$4,@object
	.size		$str$4,($str$2 - $str$4)
$str$4:
        /*009e*/ 	.byte	0x77, 0x6f, 0x6d, 0x61, 0x6e, 0x20, 0x25, 0x64, 0x20, 0x68, 0x61, 0x73, 0x20, 0x72, 0x65, 0x6a
        /*00ae*/ 	.byte	0x65, 0x74, 0x65, 0x64, 0x20, 0x70, 0x72, 0x6f, 0x70, 0x6f, 0x73, 0x61, 0x6c, 0x20, 0x66, 0x72
        /*00be*/ 	.byte	0x6f, 0x6d, 0x20, 0x6d, 0x61, 0x6e, 0x20, 0x25, 0x64, 0x0a, 0x00
	.type		$str$2,@object
	.size		$str$2,($str - $str$2)
$str$2:
        /*00c9*/ 	.byte	0x69, 0x6e, 0x20, 0x74, 0x68, 0x72, 0x65, 0x61, 0x64, 0x20, 0x25, 0x64, 0x2c, 0x20, 0x77, 0x6f
        /*00d9*/ 	.byte	0x6d, 0x61, 0x6e, 0x20, 0x25, 0x64, 0x20, 0x68, 0x61, 0x73, 0x20, 0x62, 0x65, 0x65, 0x6e, 0x20
        /*00e9*/ 	.byte	0x70, 0x72, 0x6f, 0x70, 0x6f, 0x73, 0x65, 0x64, 0x20, 0x62, 0x79, 0x20, 0x6d, 0x61, 0x6e, 0x20
        /*00f9*/ 	.byte	0x25, 0x64, 0x0a, 0x00
	.type		$str,@object
	.size		$str,(.L_2 - $str)
$str:
        /*00fd*/ 	.byte	0x48, 0x65, 0x6c, 0x6c, 0x6f, 0x20, 0x66, 0x72, 0x6f, 0x6d, 0x20, 0x74, 0x68, 0x72, 0x65, 0x61
        /*010d*/ 	.byte	0x64, 0x49, 0x64, 0x78, 0x20, 0x25, 0x64, 0x2c, 0x20, 0x63, 0x75, 0x72, 0x72, 0x65, 0x6e, 0x74
        /*011d*/ 	.byte	0x20, 0x73, 0x74, 0x72, 0x69, 0x64, 0x65, 0x20, 0x69, 0x73, 0x20, 0x25, 0x64, 0x2c, 0x20, 0x6e
        /*012d*/ 	.byte	0x75, 0x6d, 0x20, 0x6f, 0x66, 0x20, 0x6d, 0x65, 0x6e, 0x20, 0x74, 0x6f, 0x20, 0x6d, 0x65, 0x72
        /*013d*/ 	.byte	0x67, 0x65, 0x20, 0x69, 0x73, 0x20, 0x25, 0x64, 0x0a, 0x00
.L_2:


//--------------------- .nv.shared._Z34tseng_lee_algorithm_in_parallelismv --------------------------
	.section	.nv.shared._Z34tseng_lee_algorithm_in_parallelismv,"aw",@nobits
	.sectionflags	@""
	.align	4
.nv.shared._Z34tseng_lee_algorithm_in_parallelismv:
	.zero		1056


//--------------------- .nv.shared.reserved.0     --------------------------
	.section	.nv.shared.reserved.0,"aw",@nobits
	.weak		__nv_reservedSMEM_offset_0_alias
	.size		__nv_reservedSMEM_offset_0_alias, 0, 64
	.other		__nv_reservedSMEM_offset_0_alias,@"STO_CUDA_RESERVED_SHARED STV_DEFAULT"
__nv_reservedSMEM_offset_0_alias:
	.zero		0
	.zero		64


//--------------------- .nv.constant0._Z34tseng_lee_algorithm_in_parallelismv --------------------------
	.section	.nv.constant0._Z34tseng_lee_algorithm_in_parallelismv,"a",@progbits
	.sectionflags	@""
	.align	4
.nv.constant0._Z34tseng_lee_algorithm_in_parallelismv:
	.zero		896


//--------------------- SYMBOLS --------------------------

	.type		.nv.reservedSmem.offset0,@object
	.size		.nv.reservedSmem.offset0,0x4
	.type		.nv.reservedSmem.cap,@object
	.size		.nv.reservedSmem.cap,0x4
	.type		vprintf,@function
